	.target	sm_100a

	.elftype	@"ET_EXEC"


//--------------------- .note.nv.tkinfo           --------------------------
	.section	.note.nv.tkinfo,"",@"SHT_NOTE"
	.sectionflags	@"SHF_NOTE_NV_TKINFO"
	.tkinfo
        /*0018*/ 	.word	0x00000002
        /*0030*/ 	.string	""
        /*0030*/ 	.string	"ptxas"
        /*0030*/ 	.string	"Cuda compilation tools, release 13.0, V13.0.88"
        /*0030*/ 	.string	"Build cuda_13.0.r13.0/compiler.36424714_0"
        /*0030*/ 	.string	"-arch sm_100a -m 64 "



//--------------------- .note.nv.cuinfo           --------------------------
	.section	.note.nv.cuinfo,"",@"SHT_NOTE"
	.sectionflags	@"SHF_NOTE_NV_CUINFO"
        /*0018*/ 	.short	0x0002
        /*001a*/ 	.short	0x0064
        /*001c*/ 	.short	0x0082
	.zero		2


//--------------------- .nv.info                  --------------------------
	.section	.nv.info,"",@"SHT_CUDA_INFO"
	.align	4


	//----- nvinfo : EIATTR_REGCOUNT
	.align		4
        /*0000*/ 	.byte	0x04, 0x2f
        /*0002*/ 	.short	(.L_19 - .L_18)
	.align		4
.L_18:
        /*0004*/ 	.word	index@(_ZN7cutlass13device_kernelINS_4gemm6kernel13GemmUniversalIN4cute5tupleIJiiiiEEENS1_10collective13CollectiveMmaINS1_35MainloopSm100TmaUmmaWarpSpecializedILi9ELi2ELi4ENS5_IJNS4_1CILi4EEENSA_ILi2EEENSA_ILi1EEEEEEEENS5_IJNSA_ILi64EEENSA_ILi256EEENSA_ILi32EEEEEENS_6half_tENS5_IJlSD_lEEESK_SL_NS4_8TiledMMAINS4_8MMA_AtomIJNS4_20SM100_MMA_F16BF16_SSISK_SK_fLi64ELi256ELNS4_4UMMA5MajorE0ELSQ_0ELNSP_7ScaleInE0ELSR_0EEEEEENS4_6LayoutINS5_IJSD_SD_SD_EEENS5_IJNSA_ILi0EEESW_SW_EEEEENS5_IJNS4_10UnderscoreESZ_SZ_EEEEENS4_23SM90_TMA_LOAD_MULTICASTENS4_14ComposedLayoutINS4_7SwizzleILi2ELi4ELi3EEENS4_18smem_ptr_flag_bitsILi16EEENSU_INS5_IJNSA_ILi8EEESI_EEENS5_IJSI_SD_EEEEEEEvNS4_8identityES12_S1C_vS1D_EENS_8epilogue10collective18CollectiveEpilogueINS1F_23Sm100TmaWarpSpecializedILi4ELi2ELi32ELb1ELb0EEEJSJ_NS5_IJNSU_ISG_SD_EES1K_EEESK_SL_SK_SL_NS1F_6fusion15FusionCallbacksIS1J_NS1M_17LinearCombinationISK_fSK_fLNS_15FloatRoundStyleE2EEESJ_S1L_JEEENS4_5SM1004TMEM4LOAD26SM100_TMEM_LOAD_16dp256b8xENS4_13SM90_TMA_LOADENS13_INS14_ILi3ELi4ELi3EEES17_NSU_INS5_IJS18_SG_EEENS5_IJSG_SD_EEEEEEENS4_17SM75_U32x4_LDSM_NENS4_14SM90_TMA_STOREES21_NS4_17SM90_U32x4_STSM_NENS4_39AutoVectorizingCopyWithAssumedAlignmentILi128EEEEEEvvEEEEvNT_6ParamsE)
        /*0008*/ 	.word	0x0000007a


	//----- nvinfo : EIATTR_FRAME_SIZE
	.align		4
.L_19:
        /*000c*/ 	.byte	0x04, 0x11
        /*000e*/ 	.short	(.L_21 - .L_20)
	.align		4
.L_20:
        /*0010*/ 	.word	index@($__internal_2_$__cuda_sm10x_tcgen05_guardrail_trap_unallocated_columns_being_dealloced)
        /*0014*/ 	.word	0x00000000


	//----- nvinfo : EIATTR_FRAME_SIZE
	.align		4
.L_21:
        /*0018*/ 	.byte	0x04, 0x11
        /*001a*/ 	.short	(.L_23 - .L_22)
	.align		4
.L_22:
        /*001c*/ 	.word	index@($__internal_1_$__cuda_sm10x_tcgen05_guardrail_trap_phase_invalid_during_alloc)
        /*0020*/ 	.word	0x00000000


	//----- nvinfo : EIATTR_FRAME_SIZE
	.align		4
.L_23:
        /*0024*/ 	.byte	0x04, 0x11
        /*0026*/ 	.short	(.L_25 - .L_24)
	.align		4
.L_24:
        /*0028*/ 	.word	index@($__internal_0_$__cuda_sm10x_tcgen05_guardrail_trap_col_being_dealloced_not_returned_by_alloc)
        /*002c*/ 	.word	0x00000000


	//----- nvinfo : EIATTR_FRAME_SIZE
	.align		4
.L_25:
        /*0030*/ 	.byte	0x04, 0x11
        /*0032*/ 	.short	(.L_27 - .L_26)
	.align		4
.L_26:
        /*0034*/ 	.word	index@(_ZN7cutlass13device_kernelINS_4gemm6kernel13GemmUniversalIN4cute5tupleIJiiiiEEENS1_10collective13CollectiveMmaINS1_35MainloopSm100TmaUmmaWarpSpecializedILi9ELi2ELi4ENS5_IJNS4_1CILi4EEENSA_ILi2EEENSA_ILi1EEEEEEEENS5_IJNSA_ILi64EEENSA_ILi256EEENSA_ILi32EEEEEENS_6half_tENS5_IJlSD_lEEESK_SL_NS4_8TiledMMAINS4_8MMA_AtomIJNS4_20SM100_MMA_F16BF16_SSISK_SK_fLi64ELi256ELNS4_4UMMA5MajorE0ELSQ_0ELNSP_7ScaleInE0ELSR_0EEEEEENS4_6LayoutINS5_IJSD_SD_SD_EEENS5_IJNSA_ILi0EEESW_SW_EEEEENS5_IJNS4_10UnderscoreESZ_SZ_EEEEENS4_23SM90_TMA_LOAD_MULTICASTENS4_14ComposedLayoutINS4_7SwizzleILi2ELi4ELi3EEENS4_18smem_ptr_flag_bitsILi16EEENSU_INS5_IJNSA_ILi8EEESI_EEENS5_IJSI_SD_EEEEEEEvNS4_8identityES12_S1C_vS1D_EENS_8epilogue10collective18CollectiveEpilogueINS1F_23Sm100TmaWarpSpecializedILi4ELi2ELi32ELb1ELb0EEEJSJ_NS5_IJNSU_ISG_SD_EES1K_EEESK_SL_SK_SL_NS1F_6fusion15FusionCallbacksIS1J_NS1M_17LinearCombinationISK_fSK_fLNS_15FloatRoundStyleE2EEESJ_S1L_JEEENS4_5SM1004TMEM4LOAD26SM100_TMEM_LOAD_16dp256b8xENS4_13SM90_TMA_LOADENS13_INS14_ILi3ELi4ELi3EEES17_NSU_INS5_IJS18_SG_EEENS5_IJSG_SD_EEEEEEENS4_17SM75_U32x4_LDSM_NENS4_14SM90_TMA_STOREES21_NS4_17SM90_U32x4_STSM_NENS4_39AutoVectorizingCopyWithAssumedAlignmentILi128EEEEEEvvEEEEvNT_6ParamsE)
        /*0038*/ 	.word	0x00000000


	//----- nvinfo : EIATTR_MIN_STACK_SIZE
	.align		4
.L_27:
        /*003c*/ 	.byte	0x04, 0x12
        /*003e*/ 	.short	(.L_29 - .L_28)
	.align		4
.L_28:
        /*0040*/ 	.word	index@(_ZN7cutlass13device_kernelINS_4gemm6kernel13GemmUniversalIN4cute5tupleIJiiiiEEENS1_10collective13CollectiveMmaINS1_35MainloopSm100TmaUmmaWarpSpecializedILi9ELi2ELi4ENS5_IJNS4_1CILi4EEENSA_ILi2EEENSA_ILi1EEEEEEEENS5_IJNSA_ILi64EEENSA_ILi256EEENSA_ILi32EEEEEENS_6half_tENS5_IJlSD_lEEESK_SL_NS4_8TiledMMAINS4_8MMA_AtomIJNS4_20SM100_MMA_F16BF16_SSISK_SK_fLi64ELi256ELNS4_4UMMA5MajorE0ELSQ_0ELNSP_7ScaleInE0ELSR_0EEEEEENS4_6LayoutINS5_IJSD_SD_SD_EEENS5_IJNSA_ILi0EEESW_SW_EEEEENS5_IJNS4_10UnderscoreESZ_SZ_EEEEENS4_23SM90_TMA_LOAD_MULTICASTENS4_14ComposedLayoutINS4_7SwizzleILi2ELi4ELi3EEENS4_18smem_ptr_flag_bitsILi16EEENSU_INS5_IJNSA_ILi8EEESI_EEENS5_IJSI_SD_EEEEEEEvNS4_8identityES12_S1C_vS1D_EENS_8epilogue10collective18CollectiveEpilogueINS1F_23Sm100TmaWarpSpecializedILi4ELi2ELi32ELb1ELb0EEEJSJ_NS5_IJNSU_ISG_SD_EES1K_EEESK_SL_SK_SL_NS1F_6fusion15FusionCallbacksIS1J_NS1M_17LinearCombinationISK_fSK_fLNS_15FloatRoundStyleE2EEESJ_S1L_JEEENS4_5SM1004TMEM4LOAD26SM100_TMEM_LOAD_16dp256b8xENS4_13SM90_TMA_LOADENS13_INS14_ILi3ELi4ELi3EEES17_NSU_INS5_IJS18_SG_EEENS5_IJSG_SD_EEEEEEENS4_17SM75_U32x4_LDSM_NENS4_14SM90_TMA_STOREES21_NS4_17SM90_U32x4_STSM_NENS4_39AutoVectorizingCopyWithAssumedAlignmentILi128EEEEEEvvEEEEvNT_6ParamsE)
        /*0044*/ 	.word	0x00000000
.L_29:


//--------------------- .nv.compat                --------------------------
	.section	.nv.compat,"",@"SHT_CUDA_COMPAT_INFO"
	.align	4
        /*0000*/ 	.byte	0x02, 0x09, 0x01, 0x00, 0x02, 0x02, 0x02, 0x00, 0x02, 0x05, 0x05, 0x00, 0x03, 0x07, 0x01, 0x01
        /*0010*/ 	.byte	0x02, 0x03, 0x01, 0x00, 0x02, 0x06, 0x01, 0x00, 0x04, 0x0b, 0x08, 0x00, 0x09, 0x00, 0x00, 0x00
        /*0020*/ 	.byte	0x00, 0x00, 0x00, 0x00


//--------------------- .nv.info._ZN7cutlass13device_kernelINS_4gemm6kernel13GemmUniversalIN4cute5tupleIJiiiiEEENS1_10collective13CollectiveMmaINS1_35MainloopSm100TmaUmmaWarpSpecializedILi9ELi2ELi4ENS5_IJNS4_1CILi4EEENSA_ILi2EEENSA_ILi1EEEEEEEENS5_IJNSA_ILi64EEENSA_ILi256EEENSA_ILi32EEEEEENS_6half_tENS5_IJlSD_lEEESK_SL_NS4_8TiledMMAINS4_8MMA_AtomIJNS4_20SM100_MMA_F16BF16_SSISK_SK_fLi64ELi256ELNS4_4UMMA5MajorE0ELSQ_0ELNSP_7ScaleInE0ELSR_0EEEEEENS4_6LayoutINS5_IJSD_SD_SD_EEENS5_IJNSA_ILi0EEESW_SW_EEEEENS5_IJNS4_10UnderscoreESZ_SZ_EEEEENS4_23SM90_TMA_LOAD_MULTICASTENS4_14ComposedLayoutINS4_7SwizzleILi2ELi4ELi3EEENS4_18smem_ptr_flag_bitsILi16EEENSU_INS5_IJNSA_ILi8EEESI_EEENS5_IJSI_SD_EEEEEEEvNS4_8identityES12_S1C_vS1D_EENS_8epilogue10collective18CollectiveEpilogueINS1F_23Sm100TmaWarpSpecializedILi4ELi2ELi32ELb1ELb0EEEJSJ_NS5_IJNSU_ISG_SD_EES1K_EEESK_SL_SK_SL_NS1F_6fusion15FusionCallbacksIS1J_NS1M_17LinearCombinationISK_fSK_fLNS_15FloatRoundStyleE2EEESJ_S1L_JEEENS4_5SM1004TMEM4LOAD26SM100_TMEM_LOAD_16dp256b8xENS4_13SM90_TMA_LOADENS13_INS14_ILi3ELi4ELi3EEES17_NSU_INS5_IJS18_SG_EEENS5_IJSG_SD_EEEEEEENS4_17SM75_U32x4_LDSM_NENS4_14SM90_TMA_STOREES21_NS4_17SM90_U32x4_STSM_NENS4_39AutoVectorizingCopyWithAssumedAlignmentILi128EEEEEEvvEEEEvNT_6ParamsE --------------------------
	.section	.nv.info._ZN7cutlass13device_kernelINS_4gemm6kernel13GemmUniversalIN4cute5tupleIJiiiiEEENS1_10collective13CollectiveMmaINS1_35MainloopSm100TmaUmmaWarpSpecializedILi9ELi2ELi4ENS5_IJNS4_1CILi4EEENSA_ILi2EEENSA_ILi1EEEEEEEENS5_IJNSA_ILi64EEENSA_ILi256EEENSA_ILi32EEEEEENS_6half_tENS5_IJlSD_lEEESK_SL_NS4_8TiledMMAINS4_8MMA_AtomIJNS4_20SM100_MMA_F16BF16_SSISK_SK_fLi64ELi256ELNS4_4UMMA5MajorE0ELSQ_0ELNSP_7ScaleInE0ELSR_0EEEEEENS4_6LayoutINS5_IJSD_SD_SD_EEENS5_IJNSA_ILi0EEESW_SW_EEEEENS5_IJNS4_10UnderscoreESZ_SZ_EEEEENS4_23SM90_TMA_LOAD_MULTICASTENS4_14ComposedLayoutINS4_7SwizzleILi2ELi4ELi3EEENS4_18smem_ptr_flag_bitsILi16EEENSU_INS5_IJNSA_ILi8EEESI_EEENS5_IJSI_SD_EEEEEEEvNS4_8identityES12_S1C_vS1D_EENS_8epilogue10collective18CollectiveEpilogueINS1F_23Sm100TmaWarpSpecializedILi4ELi2ELi32ELb1ELb0EEEJSJ_NS5_IJNSU_ISG_SD_EES1K_EEESK_SL_SK_SL_NS1F_6fusion15FusionCallbacksIS1J_NS1M_17LinearCombinationISK_fSK_fLNS_15FloatRoundStyleE2EEESJ_S1L_JEEENS4_5SM1004TMEM4LOAD26SM100_TMEM_LOAD_16dp256b8xENS4_13SM90_TMA_LOADENS13_INS14_ILi3ELi4ELi3EEES17_NSU_INS5_IJS18_SG_EEENS5_IJSG_SD_EEEEEEENS4_17SM75_U32x4_LDSM_NENS4_14SM90_TMA_STOREES21_NS4_17SM90_U32x4_STSM_NENS4_39AutoVectorizingCopyWithAssumedAlignmentILi128EEEEEEvvEEEEvNT_6ParamsE,"",@"SHT_CUDA_INFO"
	.sectionflags	@""
	.align	4


	//----- nvinfo : EIATTR_CUDA_API_VERSION
	.align		4
        /*0000*/ 	.byte	0x04, 0x37
        /*0002*/ 	.short	(.L_31 - .L_30)
.L_30:
        /*0004*/ 	.word	0x00000082


	//----- nvinfo : EIATTR_KPARAM_INFO
	.align		4
.L_31:
        /*0008*/ 	.byte	0x04, 0x17
        /*000a*/ 	.short	(.L_33 - .L_32)
.L_32:
        /*000c*/ 	.word	0x00000000
        /*0010*/ 	.short	0x0000
        /*0012*/ 	.short	0x0000
        /*0014*/ 	.byte	0x00, 0xf0, 0x01, 0x20


	//----- nvinfo : EIATTR_AT_ENTRY_FRAGMENTS
	.align		4
.L_33:
        /*0018*/ 	.byte	0x04, 0x4f
        /*001a*/ 	.short	(.L_35 - .L_34)


	//   ....[0]....
.L_34:
        /*001c*/ 	.word	0x00000006


	//----- nvinfo : EIATTR_RESERVED_SMEM_USED
	.align		4
.L_35:
        /*0020*/ 	.byte	0x01, 0x41
	.zero		2


	//----- nvinfo : EIATTR_SPARSE_MMA_MASK
	.align		4
        /*0024*/ 	.byte	0x03, 0x50
        /*0026*/ 	.short	0x0000


	//----- nvinfo : EIATTR_TCGEN05_1CTA_USED
	.align		4
        /*0028*/ 	.byte	0x01, 0x51
	.zero		2


	//----- nvinfo : EIATTR_MAXREG_COUNT
	.align		4
        /*002c*/ 	.byte	0x03, 0x1b
        /*002e*/ 	.short	0x00ff


	//----- nvinfo : EIATTR_NUM_BARRIERS
	.align		4
        /*0030*/ 	.byte	0x02, 0x4c
        /*0032*/ 	.byte	0x07
	.zero		1


	//----- nvinfo : EIATTR_EXTERNS
	.align		4
        /*0034*/ 	.byte	0x04, 0x0f
        /*0036*/ 	.short	(.L_37 - .L_36)


	//   ....[0]....
	.align		4
.L_36:
        /*0038*/ 	.word	index@(__assertfail)


	//----- nvinfo : EIATTR_MERCURY_ISA_VERSION
	.align		4
.L_37:
        /*003c*/ 	.byte	0x03, 0x5f
        /*003e*/ 	.short	0x0101


	//----- nvinfo : EIATTR_INT_WARP_WIDE_INSTR_OFFSETS
	.align		4
        /*0040*/ 	.byte	0x04, 0x31
        /*0042*/ 	.short	(.L_39 - .L_38)


	//   ....[0]....
.L_38:
        /*0044*/ 	.word	0x00004250


	//   ....[1]....
        /*0048*/ 	.word	0x00004270


	//   ....[2]....
        /*004c*/ 	.word	0x000042a0


	//   ....[3]....
        /*0050*/ 	.word	0x00004e20


	//   ....[4]....
        /*0054*/ 	.word	0x00004e90


	//   ....[5]....
        /*0058*/ 	.word	0x00004f60


	//   ....[6]....
        /*005c*/ 	.word	0x00004fe0


	//   ....[7]....
        /*0060*/ 	.word	0x000050d0


	//   ....[8]....
        /*0064*/ 	.word	0x00005150


	//   ....[9]....
        /*0068*/ 	.word	0x00005230


	//   ....[10]....
        /*006c*/ 	.word	0x000052e0


	//----- nvinfo : EIATTR_COOP_GROUP_MASK_REGIDS
	.align		4
.L_39:
        /*0070*/ 	.byte	0x04, 0x29
        /*0072*/ 	.short	(.L_41 - .L_40)


	//   ....[0]....
.L_40:
        /*0074*/ 	.word	0xffffffff


	//   ....[1]....
        /*0078*/ 	.word	0xffffffff


	//   ....[2]....
        /*007c*/ 	.word	0xffffffff


	//   ....[3]....
        /*0080*/ 	.word	0xffffffff


	//   ....[4]....
        /*0084*/ 	.word	0xffffffff


	//   ....[5]....
        /*0088*/ 	.word	0xffffffff


	//   ....[6]....
        /*008c*/ 	.word	0xffffffff


	//   ....[7]....
        /*0090*/ 	.word	0xffffffff


	//   ....[8]....
        /*0094*/ 	.word	0xffffffff


	//   ....[9]....
        /*0098*/ 	.word	0xffffffff


	//   ....[10]....
        /*009c*/ 	.word	0xffffffff


	//   ....[11]....
        /*00a0*/ 	.word	0xffffffff


	//   ....[12]....
        /*00a4*/ 	.word	0xffffffff


	//   ....[13]....
        /*00a8*/ 	.word	0xffffffff


	//----- nvinfo : EIATTR_COOP_GROUP_INSTR_OFFSETS
	.align		4
.L_41:
        /*00ac*/ 	.byte	0x04, 0x28
        /*00ae*/ 	.short	(.L_43 - .L_42)


	//   ....[0]....
.L_42:
        /*00b0*/ 	.word	0x00000080


	//   ....[1]....
        /*00b4*/ 	.word	0x000004f0


	//   ....[2]....
        /*00b8*/ 	.word	0x00000770


	//   ....[3]....
        /*00bc*/ 	.word	0x00000910


	//   ....[4]....
        /*00c0*/ 	.word	0x00000a10


	//   ....[5]....
        /*00c4*/ 	.word	0x00000b80


	//   ....[6]....
        /*00c8*/ 	.word	0x00000d20


	//   ....[7]....
        /*00cc*/ 	.word	0x00000ed0


	//   ....[8]....
        /*00d0*/ 	.word	0x00002360


	//   ....[9]....
        /*00d4*/ 	.word	0x00003520


	//   ....[10]....
        /*00d8*/ 	.word	0x00003730


	//   ....[11]....
        /*00dc*/ 	.word	0x00003760


	//   ....[12]....
        /*00e0*/ 	.word	0x00004130


	//   ....[13]....
        /*00e4*/ 	.word	0x00004360


	//----- nvinfo : EIATTR_VRC_CTA_INIT_COUNT
	.align		4
.L_43:
        /*00e8*/ 	.byte	0x02, 0x4a
        /*00ea*/ 	.byte	0x80
	.zero		1


	//----- nvinfo : EIATTR_SYSCALL_OFFSETS
	.align		4
        /*00ec*/ 	.byte	0x04, 0x46
        /*00ee*/ 	.short	(.L_45 - .L_44)


	//   ....[0]....
.L_44:
        /*00f0*/ 	.word	0x00005f70


	//   ....[1]....
        /*00f4*/ 	.word	0x00006060


	//   ....[2]....
        /*00f8*/ 	.word	0x000068d0


	//   ....[3]....
        /*00fc*/ 	.word	0x00007590


	//   ....[4]....
        /*0100*/ 	.word	0x00008200


	//   ....[5]....
        /*0104*/ 	.word	0x00008e60


	//----- nvinfo : EIATTR_MBARRIER_INSTR_OFFSETS
	.align		4
.L_45:
        /*0108*/ 	.byte	0x04, 0x39
        /*010a*/ 	.short	(.L_47 - .L_46)


	//   ....[0]....
.L_46:
        /*010c*/ 	.word	0x00000630
        /*0110*/ 	.word	0x000000ff
        /*0114*/ 	.word	0x00000000
        /*0118*/ 	.short	0x0100
        /*011a*/ 	.byte	0x04
	.zero		1


	//   ....[1]....
        /*011c*/ 	.word	0x00000640
        /*0120*/ 	.word	0x000000ff
        /*0124*/ 	.word	0x00000048
        /*0128*/ 	.short	0x0100
        /*012a*/ 	.byte	0x04
	.zero		1


	//   ....[2]....
        /*012c*/ 	.word	0x00000650
        /*0130*/ 	.word	0x000000ff
        /*0134*/ 	.word	0x00000008
        /*0138*/ 	.short	0x0100
        /*013a*/ 	.byte	0x04
	.zero		1


	//   ....[3]....
        /*013c*/ 	.word	0x00000660
        /*0140*/ 	.word	0x000000ff
        /*0144*/ 	.word	0x00000050
        /*0148*/ 	.short	0x0100
        /*014a*/ 	.byte	0x04
	.zero		1


	//   ....[4]....
        /*014c*/ 	.word	0x00000670
        /*0150*/ 	.word	0x000000ff
        /*0154*/ 	.word	0x00000010
        /*0158*/ 	.short	0x0100
        /*015a*/ 	.byte	0x04
	.zero		1


	//   ....[5]....
        /*015c*/ 	.word	0x00000680
        /*0160*/ 	.word	0x000000ff
        /*0164*/ 	.word	0x00000058
        /*0168*/ 	.short	0x0100
        /*016a*/ 	.byte	0x04
	.zero		1


	//   ....[6]....
        /*016c*/ 	.word	0x00000690
        /*0170*/ 	.word	0x000000ff
        /*0174*/ 	.word	0x00000018
        /*0178*/ 	.short	0x0100
        /*017a*/ 	.byte	0x04
	.zero		1


	//   ....[7]....
        /*017c*/ 	.word	0x000006a0
        /*0180*/ 	.word	0x000000ff
        /*0184*/ 	.word	0x00000060
        /*0188*/ 	.short	0x0100
        /*018a*/ 	.byte	0x04
	.zero		1


	//   ....[8]....
        /*018c*/ 	.word	0x000006b0
        /*0190*/ 	.word	0x000000ff
        /*0194*/ 	.word	0x00000020
        /*0198*/ 	.short	0x0100
        /*019a*/ 	.byte	0x04
	.zero		1


	//   ....[9]....
        /*019c*/ 	.word	0x000006c0
        /*01a0*/ 	.word	0x000000ff
        /*01a4*/ 	.word	0x00000068
        /*01a8*/ 	.short	0x0100
        /*01aa*/ 	.byte	0x04
	.zero		1


	//   ....[10]....
        /*01ac*/ 	.word	0x000006d0
        /*01b0*/ 	.word	0x000000ff
        /*01b4*/ 	.word	0x00000028
        /*01b8*/ 	.short	0x0100
        /*01ba*/ 	.byte	0x04
	.zero		1


	//   ....[11]....
        /*01bc*/ 	.word	0x000006e0
        /*01c0*/ 	.word	0x000000ff
        /*01c4*/ 	.word	0x00000070
        /*01c8*/ 	.short	0x0100
        /*01ca*/ 	.byte	0x04
	.zero		1


	//   ....[12]....
        /*01cc*/ 	.word	0x000006f0
        /*01d0*/ 	.word	0x000000ff
        /*01d4*/ 	.word	0x00000030
        /*01d8*/ 	.short	0x0100
        /*01da*/ 	.byte	0x04
	.zero		1


	//   ....[13]....
        /*01dc*/ 	.word	0x00000700
        /*01e0*/ 	.word	0x000000ff
        /*01e4*/ 	.word	0x00000078
        /*01e8*/ 	.short	0x0100
        /*01ea*/ 	.byte	0x04
	.zero		1


	//   ....[14]....
        /*01ec*/ 	.word	0x00000710
        /*01f0*/ 	.word	0x000000ff
        /*01f4*/ 	.word	0x00000038
        /*01f8*/ 	.short	0x0100
        /*01fa*/ 	.byte	0x04
	.zero		1


	//   ....[15]....
        /*01fc*/ 	.word	0x00000720
        /*0200*/ 	.word	0x000000ff
        /*0204*/ 	.word	0x00000080
        /*0208*/ 	.short	0x0100
        /*020a*/ 	.byte	0x04
	.zero		1


	//   ....[16]....
        /*020c*/ 	.word	0x00000730
        /*0210*/ 	.word	0x000000ff
        /*0214*/ 	.word	0x00000040
        /*0218*/ 	.short	0x0100
        /*021a*/ 	.byte	0x04
	.zero		1


	//   ....[17]....
        /*021c*/ 	.word	0x00000740
        /*0220*/ 	.word	0x000000ff
        /*0224*/ 	.word	0x00000088
        /*0228*/ 	.short	0x0100
        /*022a*/ 	.byte	0x04
	.zero		1


	//   ....[18]....
        /*022c*/ 	.word	0x00000880
        /*0230*/ 	.word	0x000000ff
        /*0234*/ 	.word	0x00000090
        /*0238*/ 	.short	0x0100
        /*023a*/ 	.byte	0x04
	.zero		1


	//   ....[19]....
        /*023c*/ 	.word	0x00000890
        /*0240*/ 	.word	0x000000ff
        /*0244*/ 	.word	0x000000b0
        /*0248*/ 	.short	0x0100
        /*024a*/ 	.byte	0x04
	.zero		1


	//   ....[20]....
        /*024c*/ 	.word	0x000008a0
        /*0250*/ 	.word	0x000000ff
        /*0254*/ 	.word	0x00000098
        /*0258*/ 	.short	0x0100
        /*025a*/ 	.byte	0x04
	.zero		1


	//   ....[21]....
        /*025c*/ 	.word	0x000008b0
        /*0260*/ 	.word	0x000000ff
        /*0264*/ 	.word	0x000000b8
        /*0268*/ 	.short	0x0100
        /*026a*/ 	.byte	0x04
	.zero		1


	//   ....[22]....
        /*026c*/ 	.word	0x000008c0
        /*0270*/ 	.word	0x000000ff
        /*0274*/ 	.word	0x000000a0
        /*0278*/ 	.short	0x0100
        /*027a*/ 	.byte	0x04
	.zero		1


	//   ....[23]....
        /*027c*/ 	.word	0x000008d0
        /*0280*/ 	.word	0x000000ff
        /*0284*/ 	.word	0x000000c0
        /*0288*/ 	.short	0x0100
        /*028a*/ 	.byte	0x04
	.zero		1


	//   ....[24]....
        /*028c*/ 	.word	0x000008e0
        /*0290*/ 	.word	0x000000ff
        /*0294*/ 	.word	0x000000a8
        /*0298*/ 	.short	0x0100
        /*029a*/ 	.byte	0x04
	.zero		1


	//   ....[25]....
        /*029c*/ 	.word	0x000008f0
        /*02a0*/ 	.word	0x000000ff
        /*02a4*/ 	.word	0x000000c8
        /*02a8*/ 	.short	0x0100
        /*02aa*/ 	.byte	0x04
	.zero		1


	//   ....[26]....
        /*02ac*/ 	.word	0x000009e0
        /*02b0*/ 	.word	0x000000ff
        /*02b4*/ 	.word	0x000000d0
        /*02b8*/ 	.short	0x0100
        /*02ba*/ 	.byte	0x06
	.zero		1


	//   ....[27]....
        /*02bc*/ 	.word	0x000009f0
        /*02c0*/ 	.word	0x000000ff
        /*02c4*/ 	.word	0x000000d8
        /*02c8*/ 	.short	0x0100
        /*02ca*/ 	.byte	0x06
	.zero		1


	//   ....[28]....
        /*02cc*/ 	.word	0x00000b30
        /*02d0*/ 	.word	0x000000ff
        /*02d4*/ 	.word	0x000000e0
        /*02d8*/ 	.short	0x0100
        /*02da*/ 	.byte	0x06
	.zero		1


	//   ....[29]....
        /*02dc*/ 	.word	0x00000b40
        /*02e0*/ 	.word	0x000000ff
        /*02e4*/ 	.word	0x000000f0
        /*02e8*/ 	.short	0x0100
        /*02ea*/ 	.byte	0x06
	.zero		1


	//   ....[30]....
        /*02ec*/ 	.word	0x00000b50
        /*02f0*/ 	.word	0x000000ff
        /*02f4*/ 	.word	0x000000e8
        /*02f8*/ 	.short	0x0100
        /*02fa*/ 	.byte	0x06
	.zero		1


	//   ....[31]....
        /*02fc*/ 	.word	0x00000b60
        /*0300*/ 	.word	0x000000ff
        /*0304*/ 	.word	0x000000f8
        /*0308*/ 	.short	0x0100
        /*030a*/ 	.byte	0x06
	.zero		1


	//   ....[32]....
        /*030c*/ 	.word	0x00000c90
        /*0310*/ 	.word	0x000000ff
        /*0314*/ 	.word	0x00000100
        /*0318*/ 	.short	0x0100
        /*031a*/ 	.byte	0x04
	.zero		1


	//   ....[33]....
        /*031c*/ 	.word	0x00000ca0
        /*0320*/ 	.word	0x000000ff
        /*0324*/ 	.word	0x00000120
        /*0328*/ 	.short	0x0100
        /*032a*/ 	.byte	0x04
	.zero		1


	//   ....[34]....
        /*032c*/ 	.word	0x00000cb0
        /*0330*/ 	.word	0x000000ff
        /*0334*/ 	.word	0x00000108
        /*0338*/ 	.short	0x0100
        /*033a*/ 	.byte	0x04
	.zero		1


	//   ....[35]....
        /*033c*/ 	.word	0x00000cc0
        /*0340*/ 	.word	0x000000ff
        /*0344*/ 	.word	0x00000128
        /*0348*/ 	.short	0x0100
        /*034a*/ 	.byte	0x04
	.zero		1


	//   ....[36]....
        /*034c*/ 	.word	0x00000cd0
        /*0350*/ 	.word	0x000000ff
        /*0354*/ 	.word	0x00000110
        /*0358*/ 	.short	0x0100
        /*035a*/ 	.byte	0x04
	.zero		1


	//   ....[37]....
        /*035c*/ 	.word	0x00000ce0
        /*0360*/ 	.word	0x000000ff
        /*0364*/ 	.word	0x00000130
        /*0368*/ 	.short	0x0100
        /*036a*/ 	.byte	0x04
	.zero		1


	//   ....[38]....
        /*036c*/ 	.word	0x00000cf0
        /*0370*/ 	.word	0x000000ff
        /*0374*/ 	.word	0x00000118
        /*0378*/ 	.short	0x0100
        /*037a*/ 	.byte	0x04
	.zero		1


	//   ....[39]....
        /*037c*/ 	.word	0x00000d00
        /*0380*/ 	.word	0x000000ff
        /*0384*/ 	.word	0x00000138
        /*0388*/ 	.short	0x0100
        /*038a*/ 	.byte	0x04
	.zero		1


	//   ....[40]....
        /*038c*/ 	.word	0x00000df0
        /*0390*/ 	.word	0x000000ff
        /*0394*/ 	.word	0x00000140
        /*0398*/ 	.short	0x0100
        /*039a*/ 	.byte	0x04
	.zero		1


	//   ....[41]....
        /*039c*/ 	.word	0x00000e00
        /*03a0*/ 	.word	0x000000ff
        /*03a4*/ 	.word	0x00000150
        /*03a8*/ 	.short	0x0100
        /*03aa*/ 	.byte	0x04
	.zero		1


	//   ....[42]....
        /*03ac*/ 	.word	0x00000e10
        /*03b0*/ 	.word	0x000000ff
        /*03b4*/ 	.word	0x00000148
        /*03b8*/ 	.short	0x0100
        /*03ba*/ 	.byte	0x04
	.zero		1


	//   ....[43]....
        /*03bc*/ 	.word	0x00000e20
        /*03c0*/ 	.word	0x000000ff
        /*03c4*/ 	.word	0x00000158
        /*03c8*/ 	.short	0x0100
        /*03ca*/ 	.byte	0x04
	.zero		1


	//   ....[44]....
        /*03cc*/ 	.word	0x00001bd0
        /*03d0*/ 	.word	0x00000000
        /*03d4*/ 	.word	0x00000150
        /*03d8*/ 	.short	0x010a
        /*03da*/ 	.byte	0xff
	.zero		1


	//   ....[45]....
        /*03dc*/ 	.word	0x00001bf0
        /*03e0*/ 	.word	0x00000000
        /*03e4*/ 	.word	0x00000140
        /*03e8*/ 	.short	0x0101
        /*03ea*/ 	.byte	0xff
	.zero		1


	//   ....[46]....
        /*03ec*/ 	.word	0x00001cb0
        /*03f0*/ 	.word	0x000000ff
        /*03f4*/ 	.word	0x00000048
        /*03f8*/ 	.short	0x010a
        /*03fa*/ 	.byte	0x04
	.zero		1


	//   ....[47]....
        /*03fc*/ 	.word	0x00001d40
        /*0400*/ 	.word	0x000000ff
        /*0404*/ 	.word	0x00000048
        /*0408*/ 	.short	0x010a
        /*040a*/ 	.byte	0x21
	.zero		1


	//   ....[48]....
        /*040c*/ 	.word	0x00001ed0
        /*0410*/ 	.word	0x000000ff
        /*0414*/ 	.word	0x00000048
        /*0418*/ 	.short	0x010a
        /*041a*/ 	.byte	0x05
	.zero		1


	//   ....[49]....
        /*041c*/ 	.word	0x00002020
        /*0420*/ 	.word	0x000000ff
        /*0424*/ 	.word	0x000000d8
        /*0428*/ 	.short	0x0101
        /*042a*/ 	.byte	0x15
	.zero		1


	//   ....[50]....
        /*042c*/ 	.word	0x00002040
        /*0430*/ 	.word	0x000000ff
        /*0434*/ 	.word	0x00000048
        /*0438*/ 	.short	0x010a
        /*043a*/ 	.byte	0x04
	.zero		1


	//   ....[51]....
        /*043c*/ 	.word	0x000020c0
        /*0440*/ 	.word	0x000000ff
        /*0444*/ 	.word	0x00000048
        /*0448*/ 	.short	0x010a
        /*044a*/ 	.byte	0x11
	.zero		1


	//   ....[52]....
        /*044c*/ 	.word	0x00002250
        /*0450*/ 	.word	0x000000ff
        /*0454*/ 	.word	0x00000048
        /*0458*/ 	.short	0x010a
        /*045a*/ 	.byte	0x05
	.zero		1


	//   ....[53]....
        /*045c*/ 	.word	0x00002390
        /*0460*/ 	.word	0x00000003
        /*0464*/ 	.word	0x000000e0
        /*0468*/ 	.short	0x010a
        /*046a*/ 	.byte	0xff
	.zero		1


	//   ....[54]....
        /*046c*/ 	.word	0x000024e0
        /*0470*/ 	.word	0x00000000
        /*0474*/ 	.word	0x00000000
        /*0478*/ 	.short	0x0101
        /*047a*/ 	.byte	0xff
	.zero		1


	//   ....[55]....
        /*047c*/ 	.word	0x00002aa0
        /*0480*/ 	.word	0x000000ff
        /*0484*/ 	.word	0x00000000
        /*0488*/ 	.short	0x010a
        /*048a*/ 	.byte	0x04
	.zero		1


	//   ....[56]....
        /*048c*/ 	.word	0x00002b30
        /*0490*/ 	.word	0x000000ff
        /*0494*/ 	.word	0x00000000
        /*0498*/ 	.short	0x010a
        /*049a*/ 	.byte	0x05
	.zero		1


	//   ....[57]....
        /*049c*/ 	.word	0x00002bc0
        /*04a0*/ 	.word	0x000000ff
        /*04a4*/ 	.word	0x00000000
        /*04a8*/ 	.short	0x010a
        /*04aa*/ 	.byte	0x05
	.zero		1


	//   ....[58]....
        /*04ac*/ 	.word	0x00002c50
        /*04b0*/ 	.word	0x000000ff
        /*04b4*/ 	.word	0x00000000
        /*04b8*/ 	.short	0x010a
        /*04ba*/ 	.byte	0x05
	.zero		1


	//   ....[59]....
        /*04bc*/ 	.word	0x00002ce0
        /*04c0*/ 	.word	0x000000ff
        /*04c4*/ 	.word	0x00000000
        /*04c8*/ 	.short	0x010a
        /*04ca*/ 	.byte	0x05
	.zero		1


	//   ....[60]....
        /*04cc*/ 	.word	0x00002d70
        /*04d0*/ 	.word	0x000000ff
        /*04d4*/ 	.word	0x00000000
        /*04d8*/ 	.short	0x010a
        /*04da*/ 	.byte	0x05
	.zero		1


	//   ....[61]....
        /*04dc*/ 	.word	0x00002e00
        /*04e0*/ 	.word	0x000000ff
        /*04e4*/ 	.word	0x00000000
        /*04e8*/ 	.short	0x010a
        /*04ea*/ 	.byte	0x05
	.zero		1


	//   ....[62]....
        /*04ec*/ 	.word	0x00002e90
        /*04f0*/ 	.word	0x000000ff
        /*04f4*/ 	.word	0x00000000
        /*04f8*/ 	.short	0x010a
        /*04fa*/ 	.byte	0x05
	.zero		1


	//   ....[63]....
        /*04fc*/ 	.word	0x00002f30
        /*0500*/ 	.word	0x00000000
        /*0504*/ 	.word	0x00000000
        /*0508*/ 	.short	0x010a
        /*050a*/ 	.byte	0xff
	.zero		1


	//   ....[64]....
        /*050c*/ 	.word	0x00003070
        /*0510*/ 	.word	0x00000002
        /*0514*/ 	.word	0x00000140
        /*0518*/ 	.short	0x010a
        /*051a*/ 	.byte	0xff
	.zero		1


	//   ....[65]....
        /*051c*/ 	.word	0x000030d0
        /*0520*/ 	.word	0x00000004
        /*0524*/ 	.word	0x00000000
        /*0528*/ 	.short	0x0101
        /*052a*/ 	.byte	0xff
	.zero		1


	//   ....[66]....
        /*052c*/ 	.word	0x000030f0
        /*0530*/ 	.word	0x000000ff
        /*0534*/ 	.word	0x000000f0
        /*0538*/ 	.short	0x010a
        /*053a*/ 	.byte	0x04
	.zero		1


	//   ....[67]....
        /*053c*/ 	.word	0x00003210
        /*0540*/ 	.word	0x00000002
        /*0544*/ 	.word	0x000000e0
        /*0548*/ 	.short	0x010a
        /*054a*/ 	.byte	0xff
	.zero		1


	//   ....[68]....
        /*054c*/ 	.word	0x00003320
        /*0550*/ 	.word	0x00000002
        /*0554*/ 	.word	0x00000000
        /*0558*/ 	.short	0x0101
        /*055a*/ 	.byte	0xff
	.zero		1


	//   ....[69]....
        /*055c*/ 	.word	0x000033b0
        /*0560*/ 	.word	0x000000ff
        /*0564*/ 	.word	0x000000f0
        /*0568*/ 	.short	0x0106
        /*056a*/ 	.byte	0x04
	.zero		1


	//   ....[70]....
        /*056c*/ 	.word	0x000033d0
        /*0570*/ 	.word	0x000000ff
        /*0574*/ 	.word	0x000000f0
        /*0578*/ 	.short	0x010a
        /*057a*/ 	.byte	0x04
	.zero		1


	//   ....[71]....
        /*057c*/ 	.word	0x00003460
        /*0580*/ 	.word	0x000000ff
        /*0584*/ 	.word	0x000000f0
        /*0588*/ 	.short	0x0106
        /*058a*/ 	.byte	0x07
	.zero		1


	//   ....[72]....
        /*058c*/ 	.word	0x000034a0
        /*0590*/ 	.word	0x00000000
        /*0594*/ 	.word	0x000000f0
        /*0598*/ 	.short	0x010a
        /*059a*/ 	.byte	0xff
	.zero		1


	//   ....[73]....
        /*059c*/ 	.word	0x000039c0
        /*05a0*/ 	.word	0x00000000
        /*05a4*/ 	.word	0x000000e0
        /*05a8*/ 	.short	0x010a
        /*05aa*/ 	.byte	0xff
	.zero		1


	//   ....[74]....
        /*05ac*/ 	.word	0x00003ac0
        /*05b0*/ 	.word	0x00000003
        /*05b4*/ 	.word	0x00000000
        /*05b8*/ 	.short	0x0101
        /*05ba*/ 	.byte	0xff
	.zero		1


	//   ....[75]....
        /*05bc*/ 	.word	0x00003ad0
        /*05c0*/ 	.word	0x000000ff
        /*05c4*/ 	.word	0x00000000
        /*05c8*/ 	.short	0x010a
        /*05ca*/ 	.byte	0x04
	.zero		1


	//   ....[76]....
        /*05cc*/ 	.word	0x00003b50
        /*05d0*/ 	.word	0x000000ff
        /*05d4*/ 	.word	0x00000120
        /*05d8*/ 	.short	0x010a
        /*05da*/ 	.byte	0x17
	.zero		1


	//   ....[77]....
        /*05dc*/ 	.word	0x00003c30
        /*05e0*/ 	.word	0x000000ff
        /*05e4*/ 	.word	0x00000000
        /*05e8*/ 	.short	0x010a
        /*05ea*/ 	.byte	0x05
	.zero		1


	//   ....[78]....
        /*05ec*/ 	.word	0x00003d70
        /*05f0*/ 	.word	0x000000ff
        /*05f4*/ 	.word	0x00000000
        /*05f8*/ 	.short	0x010a
        /*05fa*/ 	.byte	0x04
	.zero		1


	//   ....[79]....
        /*05fc*/ 	.word	0x00003f60
        /*0600*/ 	.word	0x000000ff
        /*0604*/ 	.word	0x00000000
        /*0608*/ 	.short	0x010a
        /*060a*/ 	.byte	0x04
	.zero		1


	//   ....[80]....
        /*060c*/ 	.word	0x00003ff0
        /*0610*/ 	.word	0x000000ff
        /*0614*/ 	.word	0x00000000
        /*0618*/ 	.short	0x010a
        /*061a*/ 	.byte	0x05
	.zero		1


	//   ....[81]....
        /*061c*/ 	.word	0x00004080
        /*0620*/ 	.word	0x000000ff
        /*0624*/ 	.word	0x00000000
        /*0628*/ 	.short	0x010a
        /*062a*/ 	.byte	0x05
	.zero		1


	//   ....[82]....
        /*062c*/ 	.word	0x00004110
        /*0630*/ 	.word	0x000000ff
        /*0634*/ 	.word	0x00000000
        /*0638*/ 	.short	0x010a
        /*063a*/ 	.byte	0x04
	.zero		1


	//   ....[83]....
        /*063c*/ 	.word	0x00004620
        /*0640*/ 	.word	0x0000000c
        /*0644*/ 	.word	0x000000e0
        /*0648*/ 	.short	0x010a
        /*064a*/ 	.byte	0xff
	.zero		1


	//   ....[84]....
        /*064c*/ 	.word	0x00004790
        /*0650*/ 	.word	0x00000000
        /*0654*/ 	.word	0x00000000
        /*0658*/ 	.short	0x0101
        /*065a*/ 	.byte	0xff
	.zero		1


	//   ....[85]....
        /*065c*/ 	.word	0x00004c20
        /*0660*/ 	.word	0x000000ff
        /*0664*/ 	.word	0x000000d8
        /*0668*/ 	.short	0x010a
        /*066a*/ 	.byte	0x15
	.zero		1


	//   ....[86]....
        /*066c*/ 	.word	0x00004da0
        /*0670*/ 	.word	0x000000ff
        /*0674*/ 	.word	0x000000b0
        /*0678*/ 	.short	0x010a
        /*067a*/ 	.byte	0x15
	.zero		1


	//   ....[87]....
        /*067c*/ 	.word	0x00004f10
        /*0680*/ 	.word	0x000000ff
        /*0684*/ 	.word	0x00000090
        /*0688*/ 	.short	0x010b
        /*068a*/ 	.byte	0x15
	.zero		1


	//   ....[88]....
        /*068c*/ 	.word	0x00004f20
        /*0690*/ 	.word	0x000000ff
        /*0694*/ 	.word	0x00000000
        /*0698*/ 	.short	0x0101
        /*069a*/ 	.byte	0x28
	.zero		1


	//   ....[89]....
        /*069c*/ 	.word	0x00004f30
        /*06a0*/ 	.word	0x000000ff
        /*06a4*/ 	.word	0x000000b8
        /*06a8*/ 	.short	0x010a
        /*06aa*/ 	.byte	0x15
	.zero		1


	//   ....[90]....
        /*06ac*/ 	.word	0x00005080
        /*06b0*/ 	.word	0x000000ff
        /*06b4*/ 	.word	0x00000098
        /*06b8*/ 	.short	0x010b
        /*06ba*/ 	.byte	0x15
	.zero		1


	//   ....[91]....
        /*06bc*/ 	.word	0x00005090
        /*06c0*/ 	.word	0x000000ff
        /*06c4*/ 	.word	0x00000000
        /*06c8*/ 	.short	0x0101
        /*06ca*/ 	.byte	0x27
	.zero		1


	//   ....[92]....
        /*06cc*/ 	.word	0x000050a0
        /*06d0*/ 	.word	0x000000ff
        /*06d4*/ 	.word	0x000000c0
        /*06d8*/ 	.short	0x010a
        /*06da*/ 	.byte	0x15
	.zero		1


	//   ....[93]....
        /*06dc*/ 	.word	0x000051e0
        /*06e0*/ 	.word	0x000000ff
        /*06e4*/ 	.word	0x000000a0
        /*06e8*/ 	.short	0x010b
        /*06ea*/ 	.byte	0x15
	.zero		1


	//   ....[94]....
        /*06ec*/ 	.word	0x000051f0
        /*06f0*/ 	.word	0x000000ff
        /*06f4*/ 	.word	0x00000000
        /*06f8*/ 	.short	0x0101
        /*06fa*/ 	.byte	0x26
	.zero		1


	//   ....[95]....
        /*06fc*/ 	.word	0x00005200
        /*0700*/ 	.word	0x000000ff
        /*0704*/ 	.word	0x000000c8
        /*0708*/ 	.short	0x010a
        /*070a*/ 	.byte	0x15
	.zero		1


	//   ....[96]....
        /*070c*/ 	.word	0x00005400
        /*0710*/ 	.word	0x000000ff
        /*0714*/ 	.word	0x000000a8
        /*0718*/ 	.short	0x010b
        /*071a*/ 	.byte	0x15
	.zero		1


	//   ....[97]....
        /*071c*/ 	.word	0x00005410
        /*0720*/ 	.word	0x000000ff
        /*0724*/ 	.word	0x00000000
        /*0728*/ 	.short	0x0101
        /*072a*/ 	.byte	0x25
	.zero		1


	//   ....[98]....
        /*072c*/ 	.word	0x00005440
        /*0730*/ 	.word	0x000000ff
        /*0734*/ 	.word	0x000000b0
        /*0738*/ 	.short	0x010a
        /*073a*/ 	.byte	0x15
	.zero		1


	//   ....[99]....
        /*073c*/ 	.word	0x00005460
        /*0740*/ 	.word	0x000000ff
        /*0744*/ 	.word	0x000000b8
        /*0748*/ 	.short	0x010a
        /*074a*/ 	.byte	0x15
	.zero		1


	//   ....[100]....
        /*074c*/ 	.word	0x00005480
        /*0750*/ 	.word	0x000000ff
        /*0754*/ 	.word	0x000000c0
        /*0758*/ 	.short	0x010a
        /*075a*/ 	.byte	0x15
	.zero		1


	//   ....[101]....
        /*075c*/ 	.word	0x000054c0
        /*0760*/ 	.word	0x00000000
        /*0764*/ 	.word	0x000000c8
        /*0768*/ 	.short	0x010a
        /*076a*/ 	.byte	0xff
	.zero		1


	//   ....[102]....
        /*076c*/ 	.word	0x00005800
        /*0770*/ 	.word	0x00000003
        /*0774*/ 	.word	0x000000e0
        /*0778*/ 	.short	0x010a
        /*077a*/ 	.byte	0xff
	.zero		1


	//   ....[103]....
        /*077c*/ 	.word	0x00005980
        /*0780*/ 	.word	0x00000000
        /*0784*/ 	.word	0x00000000
        /*0788*/ 	.short	0x0101
        /*078a*/ 	.byte	0xff
	.zero		1


	//   ....[104]....
        /*078c*/ 	.word	0x00006520
        /*0790*/ 	.word	0x000000ff
        /*0794*/ 	.word	0x00000090
        /*0798*/ 	.short	0x010a
        /*079a*/ 	.byte	0x2c
	.zero		1


	//   ....[105]....
        /*079c*/ 	.word	0x00006590
        /*07a0*/ 	.word	0x00000062
        /*07a4*/ 	.word	0x00000100
        /*07a8*/ 	.short	0x010a
        /*07aa*/ 	.byte	0xff
	.zero		1


	//   ....[106]....
        /*07ac*/ 	.word	0x000066b0
        /*07b0*/ 	.word	0x000000ff
        /*07b4*/ 	.word	0x00000090
        /*07b8*/ 	.short	0x010a
        /*07ba*/ 	.byte	0x2c
	.zero		1


	//   ....[107]....
        /*07bc*/ 	.word	0x000067b0
        /*07c0*/ 	.word	0x00000062
        /*07c4*/ 	.word	0x00000100
        /*07c8*/ 	.short	0x010a
        /*07ca*/ 	.byte	0xff
	.zero		1


	//   ....[108]....
        /*07cc*/ 	.word	0x000072b0
        /*07d0*/ 	.word	0x00000000
        /*07d4*/ 	.word	0x00000000
        /*07d8*/ 	.short	0x0101
        /*07da*/ 	.byte	0xff
	.zero		1


	//   ....[109]....
        /*07dc*/ 	.word	0x000072c0
        /*07e0*/ 	.word	0x00000003
        /*07e4*/ 	.word	0x00000090
        /*07e8*/ 	.short	0x010a
        /*07ea*/ 	.byte	0xff
	.zero		1


	//   ....[110]....
        /*07ec*/ 	.word	0x00007390
        /*07f0*/ 	.word	0x00000003
        /*07f4*/ 	.word	0x00000090
        /*07f8*/ 	.short	0x010a
        /*07fa*/ 	.byte	0xff
	.zero		1


	//   ....[111]....
        /*07fc*/ 	.word	0x00007f20
        /*0800*/ 	.word	0x00000066
        /*0804*/ 	.word	0x00000000
        /*0808*/ 	.short	0x0101
        /*080a*/ 	.byte	0xff
	.zero		1


	//   ....[112]....
        /*080c*/ 	.word	0x00007f40
        /*0810*/ 	.word	0x0000003f
        /*0814*/ 	.word	0x00000090
        /*0818*/ 	.short	0x010a
        /*081a*/ 	.byte	0xff
	.zero		1


	//   ....[113]....
        /*081c*/ 	.word	0x00008000
        /*0820*/ 	.word	0x0000003f
        /*0824*/ 	.word	0x00000090
        /*0828*/ 	.short	0x010a
        /*082a*/ 	.byte	0xff
	.zero		1


	//   ....[114]....
        /*082c*/ 	.word	0x00008b80
        /*0830*/ 	.word	0x00000066
        /*0834*/ 	.word	0x00000000
        /*0838*/ 	.short	0x0101
        /*083a*/ 	.byte	0xff
	.zero		1


	//   ....[115]....
        /*083c*/ 	.word	0x00008ba0
        /*0840*/ 	.word	0x0000006c
        /*0844*/ 	.word	0x00000090
        /*0848*/ 	.short	0x010a
        /*084a*/ 	.byte	0xff
	.zero		1


	//   ....[116]....
        /*084c*/ 	.word	0x00008c60
        /*0850*/ 	.word	0x0000006c
        /*0854*/ 	.word	0x00000090
        /*0858*/ 	.short	0x010a
        /*085a*/ 	.byte	0xff
	.zero		1


	//   ....[117]....
        /*085c*/ 	.word	0x000090a0
        /*0860*/ 	.word	0x000000ff
        /*0864*/ 	.word	0x00000000
        /*0868*/ 	.short	0x0101
        /*086a*/ 	.byte	0x04
	.zero		1


	//   ....[118]....
        /*086c*/ 	.word	0x00009850
        /*0870*/ 	.word	0x00000002
        /*0874*/ 	.word	0x00000000
        /*0878*/ 	.short	0x0101
        /*087a*/ 	.byte	0xff
	.zero		1


	//   ....[119]....
        /*087c*/ 	.word	0x00009b00
        /*0880*/ 	.word	0x000000ff
        /*0884*/ 	.word	0x00000000
        /*0888*/ 	.short	0x0101
        /*088a*/ 	.byte	0x04
	.zero		1


	//   ....[120]....
        /*088c*/ 	.word	0x00009b20
        /*0890*/ 	.word	0x00000000
        /*0894*/ 	.word	0x00000150
        /*0898*/ 	.short	0x010a
        /*089a*/ 	.byte	0xff
	.zero		1


	//   ....[121]....
        /*089c*/ 	.word	0x00009b80
        /*08a0*/ 	.word	0x00000000
        /*08a4*/ 	.word	0x00000048
        /*08a8*/ 	.short	0x010a
        /*08aa*/ 	.byte	0xff
	.zero		1


	//   ....[122]....
        /*08ac*/ 	.word	0x00009be0
        /*08b0*/ 	.word	0x00000000
        /*08b4*/ 	.word	0x00000048
        /*08b8*/ 	.short	0x010a
        /*08ba*/ 	.byte	0xff
	.zero		1


	//   ....[123]....
        /*08bc*/ 	.word	0x00009c30
        /*08c0*/ 	.word	0x00000003
        /*08c4*/ 	.word	0x000000e0
        /*08c8*/ 	.short	0x010a
        /*08ca*/ 	.byte	0xff
	.zero		1


	//   ....[124]....
        /*08cc*/ 	.word	0x00009c90
        /*08d0*/ 	.word	0x00000000
        /*08d4*/ 	.word	0x00000000
        /*08d8*/ 	.short	0x010a
        /*08da*/ 	.byte	0xff
	.zero		1


	//   ....[125]....
        /*08dc*/ 	.word	0x00009cf0
        /*08e0*/ 	.word	0x00000000
        /*08e4*/ 	.word	0x00000000
        /*08e8*/ 	.short	0x010a
        /*08ea*/ 	.byte	0xff
	.zero		1


	//   ....[126]....
        /*08ec*/ 	.word	0x00009d50
        /*08f0*/ 	.word	0x00000000
        /*08f4*/ 	.word	0x00000000
        /*08f8*/ 	.short	0x010a
        /*08fa*/ 	.byte	0xff
	.zero		1


	//   ....[127]....
        /*08fc*/ 	.word	0x00009db0
        /*0900*/ 	.word	0x00000000
        /*0904*/ 	.word	0x00000000
        /*0908*/ 	.short	0x010a
        /*090a*/ 	.byte	0xff
	.zero		1


	//   ....[128]....
        /*090c*/ 	.word	0x00009e10
        /*0910*/ 	.word	0x00000000
        /*0914*/ 	.word	0x00000000
        /*0918*/ 	.short	0x010a
        /*091a*/ 	.byte	0xff
	.zero		1


	//   ....[129]....
        /*091c*/ 	.word	0x00009e70
        /*0920*/ 	.word	0x00000000
        /*0924*/ 	.word	0x00000000
        /*0928*/ 	.short	0x010a
        /*092a*/ 	.byte	0xff
	.zero		1


	//   ....[130]....
        /*092c*/ 	.word	0x00009ed0
        /*0930*/ 	.word	0x00000000
        /*0934*/ 	.word	0x00000000
        /*0938*/ 	.short	0x010a
        /*093a*/ 	.byte	0xff
	.zero		1


	//   ....[131]....
        /*093c*/ 	.word	0x00009f30
        /*0940*/ 	.word	0x00000000
        /*0944*/ 	.word	0x00000000
        /*0948*/ 	.short	0x010a
        /*094a*/ 	.byte	0xff
	.zero		1


	//   ....[132]....
        /*094c*/ 	.word	0x00009f80
        /*0950*/ 	.word	0x00000002
        /*0954*/ 	.word	0x00000140
        /*0958*/ 	.short	0x010a
        /*095a*/ 	.byte	0xff
	.zero		1


	//   ....[133]....
        /*095c*/ 	.word	0x00009fe0
        /*0960*/ 	.word	0x00000002
        /*0964*/ 	.word	0x000000f0
        /*0968*/ 	.short	0x010a
        /*096a*/ 	.byte	0xff
	.zero		1


	//   ....[134]....
        /*096c*/ 	.word	0x0000a030
        /*0970*/ 	.word	0x00000002
        /*0974*/ 	.word	0x000000e0
        /*0978*/ 	.short	0x010a
        /*097a*/ 	.byte	0xff
	.zero		1


	//   ....[135]....
        /*097c*/ 	.word	0x0000a090
        /*0980*/ 	.word	0x00000000
        /*0984*/ 	.word	0x000000f0
        /*0988*/ 	.short	0x010a
        /*098a*/ 	.byte	0xff
	.zero		1


	//   ....[136]....
        /*098c*/ 	.word	0x0000a0e0
        /*0990*/ 	.word	0x00000000
        /*0994*/ 	.word	0x000000e0
        /*0998*/ 	.short	0x010a
        /*099a*/ 	.byte	0xff
	.zero		1


	//   ....[137]....
        /*099c*/ 	.word	0x0000a140
        /*09a0*/ 	.word	0x00000003
        /*09a4*/ 	.word	0x00000120
        /*09a8*/ 	.short	0x010a
        /*09aa*/ 	.byte	0xff
	.zero		1


	//   ....[138]....
        /*09ac*/ 	.word	0x0000a1a0
        /*09b0*/ 	.word	0x00000000
        /*09b4*/ 	.word	0x00000000
        /*09b8*/ 	.short	0x010a
        /*09ba*/ 	.byte	0xff
	.zero		1


	//   ....[139]....
        /*09bc*/ 	.word	0x0000a200
        /*09c0*/ 	.word	0x00000000
        /*09c4*/ 	.word	0x00000000
        /*09c8*/ 	.short	0x010a
        /*09ca*/ 	.byte	0xff
	.zero		1


	//   ....[140]....
        /*09cc*/ 	.word	0x0000a260
        /*09d0*/ 	.word	0x00000000
        /*09d4*/ 	.word	0x00000000
        /*09d8*/ 	.short	0x010a
        /*09da*/ 	.byte	0xff
	.zero		1


	//   ....[141]....
        /*09dc*/ 	.word	0x0000a2c0
        /*09e0*/ 	.word	0x00000000
        /*09e4*/ 	.word	0x00000000
        /*09e8*/ 	.short	0x010a
        /*09ea*/ 	.byte	0xff
	.zero		1


	//   ....[142]....
        /*09ec*/ 	.word	0x0000a320
        /*09f0*/ 	.word	0x00000000
        /*09f4*/ 	.word	0x00000000
        /*09f8*/ 	.short	0x010a
        /*09fa*/ 	.byte	0xff
	.zero		1


	//   ....[143]....
        /*09fc*/ 	.word	0x0000a370
        /*0a00*/ 	.word	0x0000000c
        /*0a04*/ 	.word	0x000000e0
        /*0a08*/ 	.short	0x010a
        /*0a0a*/ 	.byte	0xff
	.zero		1


	//   ....[144]....
        /*0a0c*/ 	.word	0x0000a3d0
        /*0a10*/ 	.word	0x00000000
        /*0a14*/ 	.word	0x000000d8
        /*0a18*/ 	.short	0x010a
        /*0a1a*/ 	.byte	0xff
	.zero		1


	//   ....[145]....
        /*0a1c*/ 	.word	0x0000a430
        /*0a20*/ 	.word	0x00000000
        /*0a24*/ 	.word	0x000000b0
        /*0a28*/ 	.short	0x010a
        /*0a2a*/ 	.byte	0xff
	.zero		1


	//   ....[146]....
        /*0a2c*/ 	.word	0x0000a490
        /*0a30*/ 	.word	0x00000000
        /*0a34*/ 	.word	0x000000b8
        /*0a38*/ 	.short	0x010a
        /*0a3a*/ 	.byte	0xff
	.zero		1


	//   ....[147]....
        /*0a3c*/ 	.word	0x0000a4f0
        /*0a40*/ 	.word	0x00000000
        /*0a44*/ 	.word	0x000000c0
        /*0a48*/ 	.short	0x010a
        /*0a4a*/ 	.byte	0xff
	.zero		1


	//   ....[148]....
        /*0a4c*/ 	.word	0x0000a550
        /*0a50*/ 	.word	0x00000000
        /*0a54*/ 	.word	0x000000c8
        /*0a58*/ 	.short	0x010a
        /*0a5a*/ 	.byte	0xff
	.zero		1


	//   ....[149]....
        /*0a5c*/ 	.word	0x0000a5b0
        /*0a60*/ 	.word	0x00000000
        /*0a64*/ 	.word	0x000000b0
        /*0a68*/ 	.short	0x010a
        /*0a6a*/ 	.byte	0xff
	.zero		1


	//   ....[150]....
        /*0a6c*/ 	.word	0x0000a610
        /*0a70*/ 	.word	0x00000000
        /*0a74*/ 	.word	0x000000b8
        /*0a78*/ 	.short	0x010a
        /*0a7a*/ 	.byte	0xff
	.zero		1


	//   ....[151]....
        /*0a7c*/ 	.word	0x0000a670
        /*0a80*/ 	.word	0x00000000
        /*0a84*/ 	.word	0x000000c0
        /*0a88*/ 	.short	0x010a
        /*0a8a*/ 	.byte	0xff
	.zero		1


	//   ....[152]....
        /*0a8c*/ 	.word	0x0000a6c0
        /*0a90*/ 	.word	0x00000003
        /*0a94*/ 	.word	0x000000e0
        /*0a98*/ 	.short	0x010a
        /*0a9a*/ 	.byte	0xff
	.zero		1


	//   ....[153]....
        /*0a9c*/ 	.word	0x0000a720
        /*0aa0*/ 	.word	0x00000000
        /*0aa4*/ 	.word	0x00000090
        /*0aa8*/ 	.short	0x010a
        /*0aaa*/ 	.byte	0xff
	.zero		1


	//   ....[154]....
        /*0aac*/ 	.word	0x0000a770
        /*0ab0*/ 	.word	0x00000062
        /*0ab4*/ 	.word	0x00000100
        /*0ab8*/ 	.short	0x010a
        /*0aba*/ 	.byte	0xff
	.zero		1


	//   ....[155]....
        /*0abc*/ 	.word	0x0000a7c0
        /*0ac0*/ 	.word	0x00000003
        /*0ac4*/ 	.word	0x00000090
        /*0ac8*/ 	.short	0x010a
        /*0aca*/ 	.byte	0xff
	.zero		1


	//   ....[156]....
        /*0acc*/ 	.word	0x0000a810
        /*0ad0*/ 	.word	0x0000003f
        /*0ad4*/ 	.word	0x00000090
        /*0ad8*/ 	.short	0x010a
        /*0ada*/ 	.byte	0xff
	.zero		1


	//   ....[157]....
        /*0adc*/ 	.word	0x0000a860
        /*0ae0*/ 	.word	0x0000006c
        /*0ae4*/ 	.word	0x00000090
        /*0ae8*/ 	.short	0x010a
        /*0aea*/ 	.byte	0xff
	.zero		1


	//----- nvinfo : EIATTR_NUM_MBARRIERS
	.align		4
.L_47:
        /*0aec*/ 	.byte	0x03, 0x38
        /*0aee*/ 	.short	0x002c


	//----- nvinfo : EIATTR_EXIT_INSTR_OFFSETS
	.align		4
        /*0af0*/ 	.byte	0x04, 0x1c
        /*0af2*/ 	.short	(.L_49 - .L_48)


	//   ....[0]....
.L_48:
        /*0af4*/ 	.word	0x00002f60


	//   ....[1]....
        /*0af8*/ 	.word	0x00003470


	//   ....[2]....
        /*0afc*/ 	.word	0x000034d0


	//   ....[3]....
        /*0b00*/ 	.word	0x00004370


	//   ....[4]....
        /*0b04*/ 	.word	0x000054f0


	//   ....[5]....
        /*0b08*/ 	.word	0x00005530


	//   ....[6]....
        /*0b0c*/ 	.word	0x000099e0


	//   ....[7]....
        /*0b10*/ 	.word	0x00009a60


	//   ....[8]....
        /*0b14*/ 	.word	0x00009a90


	//   ....[9]....
        /*0b18*/ 	.word	0x00009b10


	//----- nvinfo : EIATTR_MAX_THREADS
	.align		4
.L_49:
        /*0b1c*/ 	.byte	0x04, 0x05
        /*0b1e*/ 	.short	(.L_51 - .L_50)
.L_50:
        /*0b20*/ 	.word	0x00000100
        /*0b24*/ 	.word	0x00000001
        /*0b28*/ 	.word	0x00000001


	//----- nvinfo : EIATTR_CRS_STACK_SIZE
	.align		4
.L_51:
        /*0b2c*/ 	.byte	0x04, 0x1e
        /*0b2e*/ 	.short	(.L_53 - .L_52)
.L_52:
        /*0b30*/ 	.word	0x00000000


	//----- nvinfo : EIATTR_CBANK_PARAM_SIZE
	.align		4
.L_53:
        /*0b34*/ 	.byte	0x03, 0x19
        /*0b36*/ 	.short	0x0800


	//----- nvinfo : EIATTR_PARAM_CBANK
	.align		4
        /*0b38*/ 	.byte	0x04, 0x0a
        /*0b3a*/ 	.short	(.L_55 - .L_54)
	.align		4
.L_54:
        /*0b3c*/ 	.word	index@(.nv.constant0._ZN7cutlass13device_kernelINS_4gemm6kernel13GemmUniversalIN4cute5tupleIJiiiiEEENS1_10collective13CollectiveMmaINS1_35MainloopSm100TmaUmmaWarpSpecializedILi9ELi2ELi4ENS5_IJNS4_1CILi4EEENSA_ILi2EEENSA_ILi1EEEEEEEENS5_IJNSA_ILi64EEENSA_ILi256EEENSA_ILi32EEEEEENS_6half_tENS5_IJlSD_lEEESK_SL_NS4_8TiledMMAINS4_8MMA_AtomIJNS4_20SM100_MMA_F16BF16_SSISK_SK_fLi64ELi256ELNS4_4UMMA5MajorE0ELSQ_0ELNSP_7ScaleInE0ELSR_0EEEEEENS4_6LayoutINS5_IJSD_SD_SD_EEENS5_IJNSA_ILi0EEESW_SW_EEEEENS5_IJNS4_10UnderscoreESZ_SZ_EEEEENS4_23SM90_TMA_LOAD_MULTICASTENS4_14ComposedLayoutINS4_7SwizzleILi2ELi4ELi3EEENS4_18smem_ptr_flag_bitsILi16EEENSU_INS5_IJNSA_ILi8EEESI_EEENS5_IJSI_SD_EEEEEEEvNS4_8identityES12_S1C_vS1D_EENS_8epilogue10collective18CollectiveEpilogueINS1F_23Sm100TmaWarpSpecializedILi4ELi2ELi32ELb1ELb0EEEJSJ_NS5_IJNSU_ISG_SD_EES1K_EEESK_SL_SK_SL_NS1F_6fusion15FusionCallbacksIS1J_NS1M_17LinearCombinationISK_fSK_fLNS_15FloatRoundStyleE2EEESJ_S1L_JEEENS4_5SM1004TMEM4LOAD26SM100_TMEM_LOAD_16dp256b8xENS4_13SM90_TMA_LOADENS13_INS14_ILi3ELi4ELi3EEES17_NSU_INS5_IJS18_SG_EEENS5_IJSG_SD_EEEEEEENS4_17SM75_U32x4_LDSM_NENS4_14SM90_TMA_STOREES21_NS4_17SM90_U32x4_STSM_NENS4_39AutoVectorizingCopyWithAssumedAlignmentILi128EEEEEEvvEEEEvNT_6ParamsE)
        /*0b40*/ 	.short	0x0380
        /*0b42*/ 	.short	0x0800


	//----- nvinfo : EIATTR_SW_WAR
	.align		4
.L_55:
        /*0b44*/ 	.byte	0x04, 0x36
        /*0b46*/ 	.short	(.L_57 - .L_56)
.L_56:
        /*0b48*/ 	.word	0x00000008
.L_57:


//--------------------- .nv.callgraph             --------------------------
	.section	.nv.callgraph,"",@"SHT_CUDA_CALLGRAPH"
	.align	4
	.sectionentsize	8
	.align		4
        /*0000*/ 	.word	0x00000000
	.align		4
        /*0004*/ 	.word	0xffffffff
	.align		4
        /*0008*/ 	.word	index@(_ZN7cutlass13device_kernelINS_4gemm6kernel13GemmUniversalIN4cute5tupleIJiiiiEEENS1_10collective13CollectiveMmaINS1_35MainloopSm100TmaUmmaWarpSpecializedILi9ELi2ELi4ENS5_IJNS4_1CILi4EEENSA_ILi2EEENSA_ILi1EEEEEEEENS5_IJNSA_ILi64EEENSA_ILi256EEENSA_ILi32EEEEEENS_6half_tENS5_IJlSD_lEEESK_SL_NS4_8TiledMMAINS4_8MMA_AtomIJNS4_20SM100_MMA_F16BF16_SSISK_SK_fLi64ELi256ELNS4_4UMMA5MajorE0ELSQ_0ELNSP_7ScaleInE0ELSR_0EEEEEENS4_6LayoutINS5_IJSD_SD_SD_EEENS5_IJNSA_ILi0EEESW_SW_EEEEENS5_IJNS4_10UnderscoreESZ_SZ_EEEEENS4_23SM90_TMA_LOAD_MULTICASTENS4_14ComposedLayoutINS4_7SwizzleILi2ELi4ELi3EEENS4_18smem_ptr_flag_bitsILi16EEENSU_INS5_IJNSA_ILi8EEESI_EEENS5_IJSI_SD_EEEEEEEvNS4_8identityES12_S1C_vS1D_EENS_8epilogue10collective18CollectiveEpilogueINS1F_23Sm100TmaWarpSpecializedILi4ELi2ELi32ELb1ELb0EEEJSJ_NS5_IJNSU_ISG_SD_EES1K_EEESK_SL_SK_SL_NS1F_6fusion15FusionCallbacksIS1J_NS1M_17LinearCombinationISK_fSK_fLNS_15FloatRoundStyleE2EEESJ_S1L_JEEENS4_5SM1004TMEM4LOAD26SM100_TMEM_LOAD_16dp256b8xENS4_13SM90_TMA_LOADENS13_INS14_ILi3ELi4ELi3EEES17_NSU_INS5_IJS18_SG_EEENS5_IJSG_SD_EEEEEEENS4_17SM75_U32x4_LDSM_NENS4_14SM90_TMA_STOREES21_NS4_17SM90_U32x4_STSM_NENS4_39AutoVectorizingCopyWithAssumedAlignmentILi128EEEEEEvvEEEEvNT_6ParamsE)
	.align		4
        /*000c*/ 	.word	index@(__assertfail)
	.align		4
        /*0010*/ 	.word	0x00000000
	.align		4
        /*0014*/ 	.word	0xfffffffe
	.align		4
        /*0018*/ 	.word	0x00000000
	.align		4
        /*001c*/ 	.word	0xfffffffd
	.align		4
        /*0020*/ 	.word	0x00000000
	.align		4
        /*0024*/ 	.word	0xfffffffc


//--------------------- .nv.constant4             --------------------------
	.section	.nv.constant4,"a",@progbits
	.align	8
	.align		8
.nv.constant4:
        /*0000*/ 	.dword	__assertfail
	.align		8
        /*0008*/ 	.dword	__unnamed_1
	.align		8
        /*0010*/ 	.dword	__unnamed_2
	.align		8
        /*0018*/ 	.dword	_ZN40_INTERNAL_32a3e626_4_k_cu_ce7cb043_317904cuda3std3__45__cpo5beginE
	.align		8
        /*0020*/ 	.dword	_ZN40_INTERNAL_32a3e626_4_k_cu_ce7cb043_317904cuda3std3__45__cpo3endE
	.align		8
        /*0028*/ 	.dword	_ZN40_INTERNAL_32a3e626_4_k_cu_ce7cb043_317904cuda3std3__45__cpo6cbeginE
	.align		8
        /*0030*/ 	.dword	_ZN40_INTERNAL_32a3e626_4_k_cu_ce7cb043_317904cuda3std3__45__cpo4cendE
	.align		8
        /*0038*/ 	.dword	_ZN40_INTERNAL_32a3e626_4_k_cu_ce7cb043_317904cuda3std3__442_GLOBAL__N__32a3e626_4_k_cu_ce7cb043_317906ignoreE
	.align		8
        /*0040*/ 	.dword	_ZN40_INTERNAL_32a3e626_4_k_cu_ce7cb043_317904cuda3std3__419piecewise_constructE
	.align		8
        /*0048*/ 	.dword	_ZN40_INTERNAL_32a3e626_4_k_cu_ce7cb043_317904cuda3std3__48in_placeE
	.align		8
        /*0050*/ 	.dword	_ZN40_INTERNAL_32a3e626_4_k_cu_ce7cb043_317904cuda3std6ranges3__45__cpo4swapE
	.align		8
        /*0058*/ 	.dword	_ZN40_INTERNAL_32a3e626_4_k_cu_ce7cb043_317904cuda3std6ranges3__45__cpo9iter_moveE
	.align		8
        /*0060*/ 	.dword	_ZN40_INTERNAL_32a3e626_4_k_cu_ce7cb043_317904cute7productE
	.align		8
        /*0068*/ 	.dword	_ZN40_INTERNAL_32a3e626_4_k_cu_ce7cb043_317904cute1_E
	.align		8
        /*0070*/ 	.dword	$str$25
	.align		8
        /*0078*/ 	.dword	$str$26
	.align		8
        /*0080*/ 	.dword	$str$27
	.align		8
        /*0088*/ 	.dword	$str$28


//--------------------- .text._ZN7cutlass13device_kernelINS_4gemm6kernel13GemmUniversalIN4cute5tupleIJiiiiEEENS1_10collective13CollectiveMmaINS1_35MainloopSm100TmaUmmaWarpSpecializedILi9ELi2ELi4ENS5_IJNS4_1CILi4EEENSA_ILi2EEENSA_ILi1EEEEEEEENS5_IJNSA_ILi64EEENSA_ILi256EEENSA_ILi32EEEEEENS_6half_tENS5_IJlSD_lEEESK_SL_NS4_8TiledMMAINS4_8MMA_AtomIJNS4_20SM100_MMA_F16BF16_SSISK_SK_fLi64ELi256ELNS4_4UMMA5MajorE0ELSQ_0ELNSP_7ScaleInE0ELSR_0EEEEEENS4_6LayoutINS5_IJSD_SD_SD_EEENS5_IJNSA_ILi0EEESW_SW_EEEEENS5_IJNS4_10UnderscoreESZ_SZ_EEEEENS4_23SM90_TMA_LOAD_MULTICASTENS4_14ComposedLayoutINS4_7SwizzleILi2ELi4ELi3EEENS4_18smem_ptr_flag_bitsILi16EEENSU_INS5_IJNSA_ILi8EEESI_EEENS5_IJSI_SD_EEEEEEEvNS4_8identityES12_S1C_vS1D_EENS_8epilogue10collective18CollectiveEpilogueINS1F_23Sm100TmaWarpSpecializedILi4ELi2ELi32ELb1ELb0EEEJSJ_NS5_IJNSU_ISG_SD_EES1K_EEESK_SL_SK_SL_NS1F_6fusion15FusionCallbacksIS1J_NS1M_17LinearCombinationISK_fSK_fLNS_15FloatRoundStyleE2EEESJ_S1L_JEEENS4_5SM1004TMEM4LOAD26SM100_TMEM_LOAD_16dp256b8xENS4_13SM90_TMA_LOADENS13_INS14_ILi3ELi4ELi3EEES17_NSU_INS5_IJS18_SG_EEENS5_IJSG_SD_EEEEEEENS4_17SM75_U32x4_LDSM_NENS4_14SM90_TMA_STOREES21_NS4_17SM90_U32x4_STSM_NENS4_39AutoVectorizingCopyWithAssumedAlignmentILi128EEEEEEvvEEEEvNT_6ParamsE --------------------------
	.section	.text._ZN7cutlass13device_kernelINS_4gemm6kernel13GemmUniversalIN4cute5tupleIJiiiiEEENS1_10collective13CollectiveMmaINS1_35MainloopSm100TmaUmmaWarpSpecializedILi9ELi2ELi4ENS5_IJNS4_1CILi4EEENSA_ILi2EEENSA_ILi1EEEEEEEENS5_IJNSA_ILi64EEENSA_ILi256EEENSA_ILi32EEEEEENS_6half_tENS5_IJlSD_lEEESK_SL_NS4_8TiledMMAINS4_8MMA_AtomIJNS4_20SM100_MMA_F16BF16_SSISK_SK_fLi64ELi256ELNS4_4UMMA5MajorE0ELSQ_0ELNSP_7ScaleInE0ELSR_0EEEEEENS4_6LayoutINS5_IJSD_SD_SD_EEENS5_IJNSA_ILi0EEESW_SW_EEEEENS5_IJNS4_10UnderscoreESZ_SZ_EEEEENS4_23SM90_TMA_LOAD_MULTICASTENS4_14ComposedLayoutINS4_7SwizzleILi2ELi4ELi3EEENS4_18smem_ptr_flag_bitsILi16EEENSU_INS5_IJNSA_ILi8EEESI_EEENS5_IJSI_SD_EEEEEEEvNS4_8identityES12_S1C_vS1D_EENS_8epilogue10collective18CollectiveEpilogueINS1F_23Sm100TmaWarpSpecializedILi4ELi2ELi32ELb1ELb0EEEJSJ_NS5_IJNSU_ISG_SD_EES1K_EEESK_SL_SK_SL_NS1F_6fusion15FusionCallbacksIS1J_NS1M_17LinearCombinationISK_fSK_fLNS_15FloatRoundStyleE2EEESJ_S1L_JEEENS4_5SM1004TMEM4LOAD26SM100_TMEM_LOAD_16dp256b8xENS4_13SM90_TMA_LOADENS13_INS14_ILi3ELi4ELi3EEES17_NSU_INS5_IJS18_SG_EEENS5_IJSG_SD_EEEEEEENS4_17SM75_U32x4_LDSM_NENS4_14SM90_TMA_STOREES21_NS4_17SM90_U32x4_STSM_NENS4_39AutoVectorizingCopyWithAssumedAlignmentILi128EEEEEEvvEEEEvNT_6ParamsE,"ax",@progbits
	.align	128
.text._ZN7cutlass13device_kernelINS_4gemm6kernel13GemmUniversalIN4cute5tupleIJiiiiEEENS1_10collective13CollectiveMmaINS1_35MainloopSm100TmaUmmaWarpSpecializedILi9ELi2ELi4ENS5_IJNS4_1CILi4EEENSA_ILi2EEENSA_ILi1EEEEEEEENS5_IJNSA_ILi64EEENSA_ILi256EEENSA_ILi32EEEEEENS_6half_tENS5_IJlSD_lEEESK_SL_NS4_8TiledMMAINS4_8MMA_AtomIJNS4_20SM100_MMA_F16BF16_SSISK_SK_fLi64ELi256ELNS4_4UMMA5MajorE0ELSQ_0ELNSP_7ScaleInE0ELSR_0EEEEEENS4_6LayoutINS5_IJSD_SD_SD_EEENS5_IJNSA_ILi0EEESW_SW_EEEEENS5_IJNS4_10UnderscoreESZ_SZ_EEEEENS4_23SM90_TMA_LOAD_MULTICASTENS4_14ComposedLayoutINS4_7SwizzleILi2ELi4ELi3EEENS4_18smem_ptr_flag_bitsILi16EEENSU_INS5_IJNSA_ILi8EEESI_EEENS5_IJSI_SD_EEEEEEEvNS4_8identityES12_S1C_vS1D_EENS_8epilogue10collective18CollectiveEpilogueINS1F_23Sm100TmaWarpSpecializedILi4ELi2ELi32ELb1ELb0EEEJSJ_NS5_IJNSU_ISG_SD_EES1K_EEESK_SL_SK_SL_NS1F_6fusion15FusionCallbacksIS1J_NS1M_17LinearCombinationISK_fSK_fLNS_15FloatRoundStyleE2EEESJ_S1L_JEEENS4_5SM1004TMEM4LOAD26SM100_TMEM_LOAD_16dp256b8xENS4_13SM90_TMA_LOADENS13_INS14_ILi3ELi4ELi3EEES17_NSU_INS5_IJS18_SG_EEENS5_IJSG_SD_EEEEEEENS4_17SM75_U32x4_LDSM_NENS4_14SM90_TMA_STOREES21_NS4_17SM90_U32x4_STSM_NENS4_39AutoVectorizingCopyWithAssumedAlignmentILi128EEEEEEvvEEEEvNT_6ParamsE:
        .type           _ZN7cutlass13device_kernelINS_4gemm6kernel13GemmUniversalIN4cute5tupleIJiiiiEEENS1_10collective13CollectiveMmaINS1_35MainloopSm100TmaUmmaWarpSpecializedILi9ELi2ELi4ENS5_IJNS4_1CILi4EEENSA_ILi2EEENSA_ILi1EEEEEEEENS5_IJNSA_ILi64EEENSA_ILi256EEENSA_ILi32EEEEEENS_6half_tENS5_IJlSD_lEEESK_SL_NS4_8TiledMMAINS4_8MMA_AtomIJNS4_20SM100_MMA_F16BF16_SSISK_SK_fLi64ELi256ELNS4_4UMMA5MajorE0ELSQ_0ELNSP_7ScaleInE0ELSR_0EEEEEENS4_6LayoutINS5_IJSD_SD_SD_EEENS5_IJNSA_ILi0EEESW_SW_EEEEENS5_IJNS4_10UnderscoreESZ_SZ_EEEEENS4_23SM90_TMA_LOAD_MULTICASTENS4_14ComposedLayoutINS4_7SwizzleILi2ELi4ELi3EEENS4_18smem_ptr_flag_bitsILi16EEENSU_INS5_IJNSA_ILi8EEESI_EEENS5_IJSI_SD_EEEEEEEvNS4_8identityES12_S1C_vS1D_EENS_8epilogue10collective18CollectiveEpilogueINS1F_23Sm100TmaWarpSpecializedILi4ELi2ELi32ELb1ELb0EEEJSJ_NS5_IJNSU_ISG_SD_EES1K_EEESK_SL_SK_SL_NS1F_6fusion15FusionCallbacksIS1J_NS1M_17LinearCombinationISK_fSK_fLNS_15FloatRoundStyleE2EEESJ_S1L_JEEENS4_5SM1004TMEM4LOAD26SM100_TMEM_LOAD_16dp256b8xENS4_13SM90_TMA_LOADENS13_INS14_ILi3ELi4ELi3EEES17_NSU_INS5_IJS18_SG_EEENS5_IJSG_SD_EEEEEEENS4_17SM75_U32x4_LDSM_NENS4_14SM90_TMA_STOREES21_NS4_17SM90_U32x4_STSM_NENS4_39AutoVectorizingCopyWithAssumedAlignmentILi128EEEEEEvvEEEEvNT_6ParamsE,@function
        .size           _ZN7cutlass13device_kernelINS_4gemm6kernel13GemmUniversalIN4cute5tupleIJiiiiEEENS1_10collective13CollectiveMmaINS1_35MainloopSm100TmaUmmaWarpSpecializedILi9ELi2ELi4ENS5_IJNS4_1CILi4EEENSA_ILi2EEENSA_ILi1EEEEEEEENS5_IJNSA_ILi64EEENSA_ILi256EEENSA_ILi32EEEEEENS_6half_tENS5_IJlSD_lEEESK_SL_NS4_8TiledMMAINS4_8MMA_AtomIJNS4_20SM100_MMA_F16BF16_SSISK_SK_fLi64ELi256ELNS4_4UMMA5MajorE0ELSQ_0ELNSP_7ScaleInE0ELSR_0EEEEEENS4_6LayoutINS5_IJSD_SD_SD_EEENS5_IJNSA_ILi0EEESW_SW_EEEEENS5_IJNS4_10UnderscoreESZ_SZ_EEEEENS4_23SM90_TMA_LOAD_MULTICASTENS4_14ComposedLayoutINS4_7SwizzleILi2ELi4ELi3EEENS4_18smem_ptr_flag_bitsILi16EEENSU_INS5_IJNSA_ILi8EEESI_EEENS5_IJSI_SD_EEEEEEEvNS4_8identityES12_S1C_vS1D_EENS_8epilogue10collective18CollectiveEpilogueINS1F_23Sm100TmaWarpSpecializedILi4ELi2ELi32ELb1ELb0EEEJSJ_NS5_IJNSU_ISG_SD_EES1K_EEESK_SL_SK_SL_NS1F_6fusion15FusionCallbacksIS1J_NS1M_17LinearCombinationISK_fSK_fLNS_15FloatRoundStyleE2EEESJ_S1L_JEEENS4_5SM1004TMEM4LOAD26SM100_TMEM_LOAD_16dp256b8xENS4_13SM90_TMA_LOADENS13_INS14_ILi3ELi4ELi3EEES17_NSU_INS5_IJS18_SG_EEENS5_IJSG_SD_EEEEEEENS4_17SM75_U32x4_LDSM_NENS4_14SM90_TMA_STOREES21_NS4_17SM90_U32x4_STSM_NENS4_39AutoVectorizingCopyWithAssumedAlignmentILi128EEEEEEvvEEEEvNT_6ParamsE,(.L_x_199 - _ZN7cutlass13device_kernelINS_4gemm6kernel13GemmUniversalIN4cute5tupleIJiiiiEEENS1_10collective13CollectiveMmaINS1_35MainloopSm100TmaUmmaWarpSpecializedILi9ELi2ELi4ENS5_IJNS4_1CILi4EEENSA_ILi2EEENSA_ILi1EEEEEEEENS5_IJNSA_ILi64EEENSA_ILi256EEENSA_ILi32EEEEEENS_6half_tENS5_IJlSD_lEEESK_SL_NS4_8TiledMMAINS4_8MMA_AtomIJNS4_20SM100_MMA_F16BF16_SSISK_SK_fLi64ELi256ELNS4_4UMMA5MajorE0ELSQ_0ELNSP_7ScaleInE0ELSR_0EEEEEENS4_6LayoutINS5_IJSD_SD_SD_EEENS5_IJNSA_ILi0EEESW_SW_EEEEENS5_IJNS4_10UnderscoreESZ_SZ_EEEEENS4_23SM90_TMA_LOAD_MULTICASTENS4_14ComposedLayoutINS4_7SwizzleILi2ELi4ELi3EEENS4_18smem_ptr_flag_bitsILi16EEENSU_INS5_IJNSA_ILi8EEESI_EEENS5_IJSI_SD_EEEEEEEvNS4_8identityES12_S1C_vS1D_EENS_8epilogue10collective18CollectiveEpilogueINS1F_23Sm100TmaWarpSpecializedILi4ELi2ELi32ELb1ELb0EEEJSJ_NS5_IJNSU_ISG_SD_EES1K_EEESK_SL_SK_SL_NS1F_6fusion15FusionCallbacksIS1J_NS1M_17LinearCombinationISK_fSK_fLNS_15FloatRoundStyleE2EEESJ_S1L_JEEENS4_5SM1004TMEM4LOAD26SM100_TMEM_LOAD_16dp256b8xENS4_13SM90_TMA_LOADENS13_INS14_ILi3ELi4ELi3EEES17_NSU_INS5_IJS18_SG_EEENS5_IJSG_SD_EEEEEEENS4_17SM75_U32x4_LDSM_NENS4_14SM90_TMA_STOREES21_NS4_17SM90_U32x4_STSM_NENS4_39AutoVectorizingCopyWithAssumedAlignmentILi128EEEEEEvvEEEEvNT_6ParamsE)
        .other          _ZN7cutlass13device_kernelINS_4gemm6kernel13GemmUniversalIN4cute5tupleIJiiiiEEENS1_10collective13CollectiveMmaINS1_35MainloopSm100TmaUmmaWarpSpecializedILi9ELi2ELi4ENS5_IJNS4_1CILi4EEENSA_ILi2EEENSA_ILi1EEEEEEEENS5_IJNSA_ILi64EEENSA_ILi256EEENSA_ILi32EEEEEENS_6half_tENS5_IJlSD_lEEESK_SL_NS4_8TiledMMAINS4_8MMA_AtomIJNS4_20SM100_MMA_F16BF16_SSISK_SK_fLi64ELi256ELNS4_4UMMA5MajorE0ELSQ_0ELNSP_7ScaleInE0ELSR_0EEEEEENS4_6LayoutINS5_IJSD_SD_SD_EEENS5_IJNSA_ILi0EEESW_SW_EEEEENS5_IJNS4_10UnderscoreESZ_SZ_EEEEENS4_23SM90_TMA_LOAD_MULTICASTENS4_14ComposedLayoutINS4_7SwizzleILi2ELi4ELi3EEENS4_18smem_ptr_flag_bitsILi16EEENSU_INS5_IJNSA_ILi8EEESI_EEENS5_IJSI_SD_EEEEEEEvNS4_8identityES12_S1C_vS1D_EENS_8epilogue10collective18CollectiveEpilogueINS1F_23Sm100TmaWarpSpecializedILi4ELi2ELi32ELb1ELb0EEEJSJ_NS5_IJNSU_ISG_SD_EES1K_EEESK_SL_SK_SL_NS1F_6fusion15FusionCallbacksIS1J_NS1M_17LinearCombinationISK_fSK_fLNS_15FloatRoundStyleE2EEESJ_S1L_JEEENS4_5SM1004TMEM4LOAD26SM100_TMEM_LOAD_16dp256b8xENS4_13SM90_TMA_LOADENS13_INS14_ILi3ELi4ELi3EEES17_NSU_INS5_IJS18_SG_EEENS5_IJSG_SD_EEEEEEENS4_17SM75_U32x4_LDSM_NENS4_14SM90_TMA_STOREES21_NS4_17SM90_U32x4_STSM_NENS4_39AutoVectorizingCopyWithAssumedAlignmentILi128EEEEEEvvEEEEvNT_6ParamsE,@"STO_CUDA_ENTRY STV_DEFAULT"
_ZN7cutlass13device_kernelINS_4gemm6kernel13GemmUniversalIN4cute5tupleIJiiiiEEENS1_10collective13CollectiveMmaINS1_35MainloopSm100TmaUmmaWarpSpecializedILi9ELi2ELi4ENS5_IJNS4_1CILi4EEENSA_ILi2EEENSA_ILi1EEEEEEEENS5_IJNSA_ILi64EEENSA_ILi256EEENSA_ILi32EEEEEENS_6half_tENS5_IJlSD_lEEESK_SL_NS4_8TiledMMAINS4_8MMA_AtomIJNS4_20SM100_MMA_F16BF16_SSISK_SK_fLi64ELi256ELNS4_4UMMA5MajorE0ELSQ_0ELNSP_7ScaleInE0ELSR_0EEEEEENS4_6LayoutINS5_IJSD_SD_SD_EEENS5_IJNSA_ILi0EEESW_SW_EEEEENS5_IJNS4_10UnderscoreESZ_SZ_EEEEENS4_23SM90_TMA_LOAD_MULTICASTENS4_14ComposedLayoutINS4_7SwizzleILi2ELi4ELi3EEENS4_18smem_ptr_flag_bitsILi16EEENSU_INS5_IJNSA_ILi8EEESI_EEENS5_IJSI_SD_EEEEEEEvNS4_8identityES12_S1C_vS1D_EENS_8epilogue10collective18CollectiveEpilogueINS1F_23Sm100TmaWarpSpecializedILi4ELi2ELi32ELb1ELb0EEEJSJ_NS5_IJNSU_ISG_SD_EES1K_EEESK_SL_SK_SL_NS1F_6fusion15FusionCallbacksIS1J_NS1M_17LinearCombinationISK_fSK_fLNS_15FloatRoundStyleE2EEESJ_S1L_JEEENS4_5SM1004TMEM4LOAD26SM100_TMEM_LOAD_16dp256b8xENS4_13SM90_TMA_LOADENS13_INS14_ILi3ELi4ELi3EEES17_NSU_INS5_IJS18_SG_EEENS5_IJSG_SD_EEEEEEENS4_17SM75_U32x4_LDSM_NENS4_14SM90_TMA_STOREES21_NS4_17SM90_U32x4_STSM_NENS4_39AutoVectorizingCopyWithAssumedAlignmentILi128EEEEEEvvEEEEvNT_6ParamsE:
[----:B------:R-:W1:Y:S01]  /*0000*/  LDC R1, c[0x0][0x37c] ;  /* 0x0000df00ff017b82 */ /* 0x000e620000000800 */
[----:B------:R-:W2:Y:S01]  /*0010*/  S2R R94, SR_TID.X ;  /* 0x00000000005e7919 */ /* 0x000ea20000002100 */
[----:B------:R-:W3:Y:S01]  /*0020*/  LDCU.64 UR8, c[0x0][0x890] ;  /* 0x00011200ff0877ac */ /* 0x000ee20008000a00 */
[----:B------:R-:W-:Y:S02]  /*0030*/  PRMT R81, RZ, 0x7610, R81 ;  /* 0x00007610ff517816 */ /* 0x000fe40000000051 */
[----:B------:R-:W-:Y:S01]  /*0040*/  ELECT P3, URZ, PT ;  /* 0x0000000000ff782f */ /* 0x000fe20003860000 */
[----:B---3--:R-:W-:-:S04]  /*0050*/  UISETP.NE.U32.AND UP0, UPT, UR8, URZ, UPT ;  /* 0x000000ff0800728c */ /* 0x008fc8000bf05070 */
[----:B------:R-:W-:Y:S01]  /*0060*/  UISETP.NE.AND.EX UP0, UPT, UR9, URZ, UPT, UP0 ;  /* 0x000000ff0900728c */ /* 0x000fe2000bf05300 */
[----:B--2---:R-:W-:-:S05]  /*0070*/  SHF.R.U32.HI R82, RZ, 0x5, R94 ;  /* 0x00000005ff527819 */ /* 0x004fca000001165e */
[----:B------:R-:W2:Y:S02]  /*0080*/  SHFL.IDX PT, R0, R82, RZ, 0x1f ;  /* 0x00001fff52007589 */ /* 0x000ea400000e0000 */
[----:B--2---:R-:W-:Y:S01]  /*0090*/  R2UR UR17, R0 ;  /* 0x00000000001172ca */ /* 0x004fe200000e0000 */
[----:B-1----:R-:W-:-:S14]  /*00a0*/  BRA.U UP0, `(.L_x_0) ;  /* 0x0000000100307547 */ /* 0x002fdc000b800000 */
[----:B------:R-:W1:Y:S02]  /*00b0*/  LDCU.64 UR4, c[0x0][0x888] ;  /* 0x00011100ff0477ac */ /* 0x000e640008000a00 */
[----:B-1----:R-:W-:-:S04]  /*00c0*/  UISETP.NE.U32.AND UP0, UPT, UR4, URZ, UPT ;  /* 0x000000ff0400728c */ /* 0x002fc8000bf05070 */
[----:B------:R-:W-:-:S09]  /*00d0*/  UISETP.NE.AND.EX UP0, UPT, UR5, URZ, UPT, UP0 ;  /* 0x000000ff0500728c */ /* 0x000fd2000bf05300 */
[----:B------:R-:W-:Y:S05]  /*00e0*/  BRA.U !UP0, `(.L_x_1) ;  /* 0x0000000108147547 */ /* 0x000fea000b800000 */
[----:B------:R-:W1:Y:S01]  /*00f0*/  LDC.64 R2, c[0x0][0x888] ;  /* 0x00022200ff027b82 */ /* 0x000e620000000a00 */
[----:B------:R-:W1:Y:S02]  /*0100*/  LDCU.64 UR4, c[0x0][0x358] ;  /* 0x00006b00ff0477ac */ /* 0x000e640008000a00 */
[----:B-1----:R1:W5:Y:S01]  /*0110*/  LDG.E R41, desc[UR4][R2.64] ;  /* 0x0000000402297981 */ /* 0x002362000c1e1900 */
[----:B------:R-:W-:Y:S01]  /*0120*/  HFMA2 R81, -RZ, RZ, 0, 5.9604644775390625e-08 ;  /* 0x00000001ff517431 */ /* 0x000fe200000001ff */
[----:B------:R-:W-:Y:S05]  /*0130*/  BRA `(.L_x_0) ;  /* 0x00000000000c7947 */ /* 0x000fea0003800000 */
.L_x_1:
[----:B------:R-:W1:Y:S01]  /*0140*/  LDCU UR4, c[0x0][0x880] ;  /* 0x00011000ff0477ac */ /* 0x000e620008000800 */
[----:B------:R-:W-:Y:S01]  /*0150*/  HFMA2 R81, -RZ, RZ, 0, 5.9604644775390625e-08 ;  /* 0x00000001ff517431 */ /* 0x000fe200000001ff */
[----:B-1----:R-:W-:-:S07]  /*0160*/  MOV R41, UR4 ;  /* 0x0000000400297c02 */ /* 0x002fce0008000f00 */
.L_x_0:
[----:B------:R-:W2:Y:S02]  /*0170*/  LDCU.64 UR4, c[0x0][0x8b0] ;  /* 0x00011600ff0477ac */ /* 0x000ea40008000a00 */
[----:B--2---:R-:W-:-:S04]  /*0180*/  UISETP.NE.U32.AND UP0, UPT, UR4, URZ, UPT ;  /* 0x000000ff0400728c */ /* 0x004fc8000bf05070 */
[----:B------:R-:W-:-:S09]  /*0190*/  UISETP.NE.AND.EX UP0, UPT, UR5, URZ, UPT, UP0 ;  /* 0x000000ff0500728c */ /* 0x000fd2000bf05300 */
[----:B------:R-:W-:Y:S05]  /*01a0*/  BRA.U UP0, `(.L_x_2) ;  /* 0x0000000100287547 */ /* 0x000fea000b800000 */
[----:B------:R-:W2:Y:S02]  /*01b0*/  LDCU.64 UR4, c[0x0][0x8a8] ;  /* 0x00011500ff0477ac */ /* 0x000ea40008000a00 */
[----:B--2---:R-:W-:-:S04]  /*01c0*/  UISETP.NE.U32.AND UP0, UPT, UR4, URZ, UPT ;  /* 0x000000ff0400728c */ /* 0x004fc8000bf05070 */
[----:B------:R-:W-:-:S09]  /*01d0*/  UISETP.NE.AND.EX UP0, UPT, UR5, URZ, UPT, UP0 ;  /* 0x000000ff0500728c */ /* 0x000fd2000bf05300 */
[----:B------:R-:W-:Y:S05]  /*01e0*/  BRA.U !UP0, `(.L_x_3) ;  /* 0x0000000108107547 */ /* 0x000fea000b800000 */
[----:B------:R-:W2:Y:S01]  /*01f0*/  LDC.64 R38, c[0x0][0x8a8] ;  /* 0x00022a00ff267b82 */ /* 0x000ea20000000a00 */
[----:B------:R-:W2:Y:S02]  /*0200*/  LDCU.64 UR4, c[0x0][0x358] ;  /* 0x00006b00ff0477ac */ /* 0x000ea40008000a00 */
[----:B--2---:R2:W5:Y:S01]  /*0210*/  LDG.E R38, desc[UR4][R38.64] ;  /* 0x0000000426267981 */ /* 0x004562000c1e1900 */
[----:B------:R-:W-:Y:S05]  /*0220*/  BRA `(.L_x_2) ;  /* 0x0000000000087947 */ /* 0x000fea0003800000 */
.L_x_3:
[----:B------:R-:W2:Y:S02]  /*0230*/  LDCU UR4, c[0x0][0x8a0] ;  /* 0x00011400ff0477ac */ /* 0x000ea40008000800 */
[----:B--2---:R-:W-:Y:S02]  /*0240*/  MOV R38, UR4 ;  /* 0x0000000400267c02 */ /* 0x004fe40008000f00 */
.L_x_2:
[----:B------:R-:W-:Y:S01]  /*0250*/  IMAD.U32 R0, RZ, RZ, UR17 ;  /* 0x00000011ff007e24 */ /* 0x000fe2000f8e00ff */
[----:B------:R-:W-:Y:S04]  /*0260*/  BSSY.RECONVERGENT B0, `(.L_x_4) ;  /* 0x000000c000007945 */ /* 0x000fe80003800200 */
[C---:B------:R-:W-:Y:S02]  /*0270*/  ISETP.NE.OR P1, PT, R0.reuse, 0x1, !P3 ;  /* 0x000000010000780c */ /* 0x040fe40005f25670 */
[----:B------:R-:W-:-:S11]  /*0280*/  ISETP.NE.OR P0, PT, R0, 0x3, !P3 ;  /* 0x000000030000780c */ /* 0x000fd60005f05670 */
[----:B------:R-:W-:Y:S05]  /*0290*/  @P1 BRA `(.L_x_5) ;  /* 0x0000000000201947 */ /* 0x000fea0003800000 */
[----:B------:R-:W3:Y:S02]  /*02a0*/  LDCU.64 UR4, c[0x0][0x348] ;  /* 0x00006900ff0477ac */ /* 0x000ee40008000a00 */
[----:B---3--:R-:W-:Y:S02]  /*02b0*/  UIADD3 UR6, UP1, UPT, UR4, 0x80, URZ ;  /* 0x0000008004067890 */ /* 0x008fe4000ff3e0ff */
[----:B------:R-:W-:Y:S02]  /*02c0*/  UIADD3 UR4, UP0, UPT, UR4, 0x180, URZ ;  /* 0x0000018004047890 */ /* 0x000fe4000ff1e0ff */
[----:B------:R-:W-:Y:S02]  /*02d0*/  UIADD3.X UR7, UPT, UPT, URZ, UR5, URZ, UP1, !UPT ;  /* 0x00000005ff077290 */ /* 0x000fe40008ffe4ff */
[----:B------:R-:W-:-:S07]  /*02e0*/  UIADD3.X UR5, UPT, UPT, URZ, UR5, URZ, UP0, !UPT ;  /* 0x00000005ff057290 */ /* 0x000fce00087fe4ff */
[----:B------:R3:W-:Y:S02]  /*02f0*/  UTMACCTL.PF [UR6] ;  /* 0x00000000060079b9 */ /* 0x0007e40008040000 */
[----:B------:R3:W-:Y:S02]  /*0300*/  UTMACCTL.PF [UR4] ;  /* 0x00000000040079b9 */ /* 0x0007e40008040000 */
[----:B---3--:R-:W-:Y:S01]  /*0310*/  NOP ;  /* 0x0000000000007918 */ /* 0x008fe20000000000 */
.L_x_5:
[----:B------:R-:W-:Y:S05]  /*0320*/  BSYNC.RECONVERGENT B0 ;  /* 0x0000000000007941 */ /* 0x000fea0003800200 */
.L_x_4:
[----:B------:R-:W-:Y:S04]  /*0330*/  BSSY.RECONVERGENT B0, `(.L_x_6) ;  /* 0x000000a000007945 */ /* 0x000fe80003800200 */
        /* <DEDUP_REMOVED lines=9> */
.L_x_7:
[----:B------:R-:W-:Y:S05]  /*03d0*/  BSYNC.RECONVERGENT B0 ;  /* 0x0000000000007941 */ /* 0x000fea0003800200 */
.L_x_6:
[----:B------:R-:W3:Y:S01]  /*03e0*/  LDCU.64 UR4, c[0x0][0x888] ;  /* 0x00011100ff0477ac */ /* 0x000ee20008000a00 */
[----:B------:R-:W-:Y:S02]  /*03f0*/  UISETP.EQ.U32.AND UP1, UPT, UR8, URZ, UPT ;  /* 0x000000ff0800728c */ /* 0x000fe4000bf22070 */
[----:B------:R-:W-:Y:S02]  /*0400*/  UPLOP3.LUT UP4, UPT, UPT, UPT, UPT, 0x80, 0x8 ;  /* 0x000000000008789c */ /* 0x000fe40003f8f070 */
[----:B---3--:R-:W-:-:S04]  /*0410*/  UISETP.NE.U32.AND UP0, UPT, UR4, URZ, UPT ;  /* 0x000000ff0400728c */ /* 0x008fc8000bf05070 */
[----:B------:R-:W-:-:S04]  /*0420*/  UISETP.NE.AND.EX UP0, UPT, UR5, URZ, UPT, UP0 ;  /* 0x000000ff0500728c */ /* 0x000fc8000bf05300 */
[----:B------:R-:W-:-:S04]  /*0430*/  UISETP.EQ.OR.EX UP2, UPT, UR9, URZ, !UP0, UP1 ;  /* 0x000000ff0900728c */ /* 0x000fc8000c742710 */
[----:B------:R-:W-:-:S06]  /*0440*/  UP2UR UR4, UPR, URZ, 0x4 ;  /* 0x00000004ff047883 */ /* 0x000fcc0008000000 */
[----:B------:R-:W-:Y:S01]  /*0450*/  MOV R85, UR4 ;  /* 0x0000000400557c02 */ /* 0x000fe20008000f00 */
[----:B------:R-:W-:Y:S06]  /*0460*/  BRA.U !UP2, `(.L_x_8) ;  /* 0x000000010a207547 */ /* 0x000fec000b800000 */
[----:B------:R-:W-:Y:S01]  /*0470*/  UISETP.NE.U32.AND UP1, UPT, UR8, URZ, UPT ;  /* 0x000000ff0800728c */ /* 0x000fe2000bf25070 */
[----:B-----5:R-:W-:Y:S01]  /*0480*/  FSETP.NEU.AND P0, PT, R41, RZ, PT ;  /* 0x000000ff2900720b */ /* 0x020fe20003f0d000 */
[----:B------:R-:W-:Y:S02]  /*0490*/  USEL UR4, URZ, 0xffffffff, UP0 ;  /* 0xffffffffff047887 */ /* 0x000fe40008000000 */
[----:B------:R-:W-:-:S10]  /*04a0*/  UISETP.NE.AND.EX UP1, UPT, UR9, URZ, UPT, UP1 ;  /* 0x000000ff0900728c */ /* 0x000fd4000bf25310 */
[----:B------:R-:W-:Y:S01]  /*04b0*/  VOTEU.ANY UP0, P0 ;  /* 0x0000000000ff7886 */ /* 0x000fe20000000100 */
[----:B------:R-:W-:-:S04]  /*04c0*/  @!UP1 USEL UR4, URZ, 0xffffffff, UP0 ;  /* 0xffffffffff049887 */ /* 0x000fc80008000000 */
[----:B------:R-:W-:-:S04]  /*04d0*/  ULOP3.LUT UR4, UR4, 0x1, URZ, 0xc0, !UPT ;  /* 0x0000000104047892 */ /* 0x000fc8000f8ec0ff */
[----:B------:R-:W-:-:S11]  /*04e0*/  UISETP.NE.U32.AND UP4, UPT, UR4, 0x1, UPT ;  /* 0x000000010400788c */ /* 0x000fd6000bf85070 */
.L_x_8:
[----:B-1----:R-:W1:Y:S01]  /*04f0*/  SHFL.IDX PT, R2, R82, RZ, 0x1f ;  /* 0x00001fff52027589 */ /* 0x002e6200000e0000 */
[----:B------:R-:W-:-:S04]  /*0500*/  UISETP.NE.AND UP0, UPT, UR17, 0x2, UPT ;  /* 0x000000021100788c */ /* 0x000fc8000bf05270 */
[----:B------:R-:W-:Y:S01]  /*0510*/  USEL UR48, URZ, 0x1, UP0 ;  /* 0x00000001ff307887 */ /* 0x000fe20008000000 */
[----:B-1----:R-:W-:-:S13]  /*0520*/  ISETP.NE.AND P0, PT, R2, RZ, PT ;  /* 0x000000ff0200720c */ /* 0x002fda0003f05270 */
[----:B------:R-:W-:Y:S05]  /*0530*/  @P0 BRA `(.L_x_9) ;  /* 0x00000000008c0947 */ /* 0x000fea0003800000 */
[----:B------:R-:W-:Y:S01]  /*0540*/  ELECT P0, URZ, PT ;  /* 0x0000000000ff782f */ /* 0x000fe20003800000 */
[----:B------:R-:W-:-:S12]  /*0550*/  BSSY.RECONVERGENT B0, `(.L_x_9) ;  /* 0x0000021000007945 */ /* 0x000fd80003800200 */
[----:B------:R-:W-:Y:S05]  /*0560*/  @!P0 BRA `(.L_x_10) ;  /* 0x00000000007c8947 */ /* 0x000fea0003800000 */
[----:B------:R-:W1:Y:S01]  /*0570*/  S2UR UR4, SR_CgaCtaId ;  /* 0x00000000000479c3 */ /* 0x000e620000008800 */
[----:B------:R-:W-:Y:S01]  /*0580*/  UMOV UR5, 0x400 ;  /* 0x0000040000057882 */ /* 0x000fe20000000000 */
[----:B------:R-:W-:Y:S01]  /*0590*/  UMOV UR8, 0x1 ;  /* 0x0000000100087882 */ /* 0x000fe20000000000 */
[----:B------:R-:W-:Y:S01]  /*05a0*/  UMOV UR6, 0x5 ;  /* 0x0000000500067882 */ /* 0x000fe20000000000 */
[----:B------:R-:W-:-:S04]  /*05b0*/  UIADD3 UR8, UPT, UPT, -UR8, 0x100000, URZ ;  /* 0x0010000008087890 */ /* 0x000fc8000fffe1ff */
[----:B------:R-:W-:Y:S02]  /*05c0*/  USHF.L.U32 UR9, UR8, 0xb, URZ ;  /* 0x0000000b08097899 */ /* 0x000fe400080006ff */
[----:B------:R-:W-:Y:S02]  /*05d0*/  USHF.L.U32 UR8, UR8, 0x1, URZ ;  /* 0x0000000108087899 */ /* 0x000fe400080006ff */
[----:B------:R-:W-:-:S04]  /*05e0*/  UIADD3 UR6, UPT, UPT, -UR6, 0x100000, URZ ;  /* 0x0010000006067890 */ /* 0x000fc8000fffe1ff */
[----:B------:R-:W-:Y:S02]  /*05f0*/  USHF.L.U32 UR7, UR6, 0xb, URZ ;  /* 0x0000000b06077899 */ /* 0x000fe400080006ff */
[----:B------:R-:W-:Y:S02]  /*0600*/  USHF.L.U32 UR6, UR6, 0x1, URZ ;  /* 0x0000000106067899 */ /* 0x000fe400080006ff */
[----:B-1----:R-:W-:Y:S01]  /*0610*/  ULEA UR4, UR4, UR5, 0x18 ;  /* 0x0000000504047291 */ /* 0x002fe2000f8ec0ff */
[----:B------:R-:W1:Y:S11]  /*0620*/  FENCE.VIEW.ASYNC.S ;  /* 0x00000000000073c6 */ /* 0x000e760000000000 */
[----:B-1----:R1:W3:Y:S01]  /*0630*/  SYNCS.EXCH.64 URZ, [UR4], UR8 ;  /* 0x0000000804ff75b2 */ /* 0x0022e20008000100 */
[----:B------:R1:W4:Y:S01]  /*0640*/  SYNCS.EXCH.64 URZ, [UR4+0x48], UR6 ;  /* 0x0000480604ff75b2 */ /* 0x0003220008000100 */
[----:B------:R1:W1:Y:S01]  /*0650*/  SYNCS.EXCH.64 URZ, [UR4+0x8], UR8 ;  /* 0x0000080804ff75b2 */ /* 0x0002620008000100 */
        /* <DEDUP_REMOVED lines=15> */
[----:B------:R-:W-:Y:S01]  /*0750*/  NOP ;  /* 0x0000000000007918 */ /* 0x000fe20000000000 */
.L_x_10:
[----:B-1----:R-:W-:Y:S05]  /*0760*/  BSYNC.RECONVERGENT B0 ;  /* 0x0000000000007941 */ /* 0x002fea0003800200 */
.L_x_9:
[----:B------:R-:W1:Y:S01]  /*0770*/  SHFL.IDX PT, R2, R82, RZ, 0x1f ;  /* 0x00001fff52027589 */ /* 0x000e6200000e0000 */
[----:B------:R-:W-:Y:S01]  /*0780*/  NOP ;  /* 0x0000000000007918 */ /* 0x000fe20000000000 */
[----:B-1----:R-:W-:-:S13]  /*0790*/  ISETP.NE.AND P0, PT, R2, 0x1, PT ;  /* 0x000000010200780c */ /* 0x002fda0003f05270 */
[----:B------:R-:W-:Y:S05]  /*07a0*/  @P0 BRA `(.L_x_11) ;  /* 0x0000000000580947 */ /* 0x000fea0003800000 */
        /* <DEDUP_REMOVED lines=9> */
[----:B------:R-:W-:Y:S01]  /*0840*/  USHF.L.U32 UR6, UR6, 0x1, URZ ;  /* 0x0000000106067899 */ /* 0x000fe200080006ff */
[----:B------:R-:W-:Y:S01]  /*0850*/  ELECT P0, URZ, PT ;  /* 0x0000000000ff782f */ /* 0x000fe20003800000 */
[----:B-1----:R-:W-:Y:S01]  /*0860*/  ULEA UR4, UR4, UR5, 0x18 ;  /* 0x0000000504047291 */ /* 0x002fe2000f8ec0ff */
[----:B------:R-:W1:Y:S11]  /*0870*/  FENCE.VIEW.ASYNC.S ;  /* 0x00000000000073c6 */ /* 0x000e760000000000 */
[----:B-1----:R1:W1:Y:S01]  /*0880*/  SYNCS.EXCH.64 URZ, [UR4+0x90], UR8 ;  /* 0x0000900804ff75b2 */ /* 0x0022620008000100 */
        /* <DEDUP_REMOVED lines=8> */
.L_x_11:
[----:B------:R-:W2:Y:S01]  /*0910*/  SHFL.IDX PT, R2, R82, RZ, 0x1f ;  /* 0x00001fff52027589 */ /* 0x000ea200000e0000 */
[----:B------:R-:W-:Y:S01]  /*0920*/  NOP ;  /* 0x0000000000007918 */ /* 0x000fe20000000000 */
[----:B--2---:R-:W-:-:S13]  /*0930*/  ISETP.NE.AND P0, PT, R2, 0x3, PT ;  /* 0x000000030200780c */ /* 0x004fda0003f05270 */
[----:B------:R-:W-:Y:S05]  /*0940*/  @P0 BRA `(.L_x_12) ;  /* 0x0000000000300947 */ /* 0x000fea0003800000 */
[----:B-1----:R-:W1:Y:S01]  /*0950*/  S2UR UR4, SR_CgaCtaId ;  /* 0x00000000000479c3 */ /* 0x002e620000008800 */
[----:B------:R-:W-:Y:S01]  /*0960*/  UMOV UR6, 0x400 ;  /* 0x0000040000067882 */ /* 0x000fe20000000000 */
[----:B------:R-:W-:Y:S01]  /*0970*/  UMOV UR5, 0x20 ;  /* 0x0000002000057882 */ /* 0x000fe20000000000 */
[----:B------:R-:W-:Y:S01]  /*0980*/  ELECT P0, URZ, PT ;  /* 0x0000000000ff782f */ /* 0x000fe20003800000 */
[----:B-1----:R-:W-:Y:S02]  /*0990*/  ULEA UR6, UR4, UR6, 0x18 ;  /* 0x0000000604067291 */ /* 0x002fe4000f8ec0ff */
[----:B------:R-:W-:-:S04]  /*09a0*/  UIADD3 UR4, UPT, UPT, -UR5, 0x100000, URZ ;  /* 0x0010000005047890 */ /* 0x000fc8000fffe1ff */
[----:B------:R-:W-:Y:S02]  /*09b0*/  USHF.L.U32 UR5, UR4, 0xb, URZ ;  /* 0x0000000b04057899 */ /* 0x000fe400080006ff */
[----:B------:R-:W-:Y:S01]  /*09c0*/  USHF.L.U32 UR4, UR4, 0x1, URZ ;  /* 0x0000000104047899 */ /* 0x000fe200080006ff */
[----:B------:R-:W1:Y:S11]  /*09d0*/  FENCE.VIEW.ASYNC.S ;  /* 0x00000000000073c6 */ /* 0x000e760000000000 */
[----:B-1----:R2:W1:Y:S01]  /*09e0*/  SYNCS.EXCH.64 URZ, [UR6+0xd0], UR4 ;  /* 0x0000d00406ff75b2 */ /* 0x0024620008000100 */
[----:B------:R2:W1:Y:S02]  /*09f0*/  SYNCS.EXCH.64 URZ, [UR6+0xd8], UR4 ;  /* 0x0000d80406ff75b2 */ /* 0x0004640008000100 */
[----:B--2---:R-:W-:Y:S01]  /*0a00*/  NOP ;  /* 0x0000000000007918 */ /* 0x004fe20000000000 */
.L_x_12:
[----:B------:R-:W2:Y:S01]  /*0a10*/  SHFL.IDX PT, R2, R82, RZ, 0x1f ;  /* 0x00001fff52027589 */ /* 0x000ea200000e0000 */
[----:B------:R-:W-:Y:S01]  /*0a20*/  NOP ;  /* 0x0000000000007918 */ /* 0x000fe20000000000 */
[----:B--2---:R-:W-:-:S13]  /*0a30*/  ISETP.NE.AND P0, PT, R2, 0x4, PT ;  /* 0x000000040200780c */ /* 0x004fda0003f05270 */
[----:B------:R-:W-:Y:S05]  /*0a40*/  @P0 BRA `(.L_x_13) ;  /* 0x00000000004c0947 */ /* 0x000fea0003800000 */
[----:B-1----:R-:W1:Y:S01]  /*0a50*/  S2UR UR6, SR_CgaCtaId ;  /* 0x00000000000679c3 */ /* 0x002e620000008800 */
[----:B------:R-:W-:Y:S01]  /*0a60*/  UMOV UR4, 0x720 ;  /* 0x0000072000047882 */ /* 0x000fe20000000000 */
[----:B------:R-:W-:Y:S01]  /*0a70*/  UMOV UR5, 0x400 ;  /* 0x0000040000057882 */ /* 0x000fe20000000000 */
[----:B------:R-:W-:Y:S01]  /*0a80*/  USEL UR4, UR4, 0x620, UP4 ;  /* 0x0000062004047887 */ /* 0x000fe2000a000000 */
[----:B------:R-:W-:Y:S01]  /*0a90*/  UMOV UR8, 0x1 ;  /* 0x0000000100087882 */ /* 0x000fe20000000000 */
[----:B------:R-:W-:Y:S01]  /*0aa0*/  ELECT P0, URZ, PT ;  /* 0x0000000000ff782f */ /* 0x000fe20003800000 */
[----:B------:R-:W-:-:S04]  /*0ab0*/  UIADD3 UR8, UPT, UPT, -UR8, 0x100000, URZ ;  /* 0x0010000008087890 */ /* 0x000fc8000fffe1ff */
[----:B------:R-:W-:Y:S02]  /*0ac0*/  USHF.L.U32 UR9, UR8, 0xb, URZ ;  /* 0x0000000b08097899 */ /* 0x000fe400080006ff */
[----:B------:R-:W-:Y:S02]  /*0ad0*/  USHF.L.U32 UR8, UR8, 0x1, URZ ;  /* 0x0000000108087899 */ /* 0x000fe400080006ff */
[----:B-1----:R-:W-:Y:S02]  /*0ae0*/  ULEA UR6, UR6, UR5, 0x18 ;  /* 0x0000000506067291 */ /* 0x002fe4000f8ec0ff */
[----:B------:R-:W-:-:S04]  /*0af0*/  UIADD3 UR4, UPT, UPT, -UR4, 0x100000, URZ ;  /* 0x0010000004047890 */ /* 0x000fc8000fffe1ff */
[----:B------:R-:W-:Y:S02]  /*0b00*/  USHF.L.U32 UR5, UR4, 0xb, URZ ;  /* 0x0000000b04057899 */ /* 0x000fe400080006ff */
[----:B------:R-:W-:Y:S01]  /*0b10*/  USHF.L.U32 UR4, UR4, 0x1, URZ ;  /* 0x0000000104047899 */ /* 0x000fe200080006ff */
[----:B------:R-:W1:Y:S03]  /*0b20*/  FENCE.VIEW.ASYNC.S ;  /* 0x00000000000073c6 */ /* 0x000e660000000000 */
[----:B-1----:R2:W1:Y:S08]  /*0b30*/  SYNCS.EXCH.64 URZ, [UR6+0xe0], UR8 ;  /* 0x0000e00806ff75b2 */ /* 0x0024700008000100 */
[----:B------:R2:W1:Y:S01]  /*0b40*/  SYNCS.EXCH.64 URZ, [UR6+0xf0], UR4 ;  /* 0x0000f00406ff75b2 */ /* 0x0004620008000100 */
[----:B------:R2:W1:Y:S01]  /*0b50*/  SYNCS.EXCH.64 URZ, [UR6+0xe8], UR8 ;  /* 0x0000e80806ff75b2 */ /* 0x0004620008000100 */
[----:B------:R2:W1:Y:S02]  /*0b60*/  SYNCS.EXCH.64 URZ, [UR6+0xf8], UR4 ;  /* 0x0000f80406ff75b2 */ /* 0x0004640008000100 */
[----:B--2---:R-:W-:Y:S01]  /*0b70*/  NOP ;  /* 0x0000000000007918 */ /* 0x004fe20000000000 */
.L_x_13:
[----:B------:R-:W2:Y:S01]  /*0b80*/  SHFL.IDX PT, R2, R82, RZ, 0x1f ;  /* 0x00001fff52027589 */ /* 0x000ea200000e0000 */
[----:B------:R-:W-:Y:S01]  /*0b90*/  NOP ;  /* 0x0000000000007918 */ /* 0x000fe20000000000 */
[----:B--2---:R-:W-:-:S13]  /*0ba0*/  ISETP.NE.AND P0, PT, R2, 0x5, PT ;  /* 0x000000050200780c */ /* 0x004fda0003f05270 */
[----:B------:R-:W-:Y:S05]  /*0bb0*/  @P0 BRA `(.L_x_14) ;  /* 0x0000000000580947 */ /* 0x000fea0003800000 */
[----:B-1----:R-:W1:Y:S01]  /*0bc0*/  S2UR UR4, SR_CgaCtaId ;  /* 0x00000000000479c3 */ /* 0x002e620000008800 */
        /* <DEDUP_REMOVED lines=19> */
[----:B------:R2:W1:Y:S02]  /*0d00*/  SYNCS.EXCH.64 URZ, [UR4+0x138], UR6 ;  /* 0x0001380604ff75b2 */ /* 0x0004640008000100 */
[----:B--2---:R-:W-:Y:S01]  /*0d10*/  NOP ;  /* 0x0000000000007918 */ /* 0x004fe20000000000 */
.L_x_14:
[----:B------:R-:W2:Y:S01]  /*0d20*/  SHFL.IDX PT, R2, R82, RZ, 0x1f ;  /* 0x00001fff52027589 */ /* 0x000ea200000e0000 */
[----:B------:R-:W-:Y:S01]  /*0d30*/  NOP ;  /* 0x0000000000007918 */ /* 0x000fe20000000000 */
[----:B--2---:R-:W-:-:S13]  /*0d40*/  ISETP.NE.AND P0, PT, R2, 0x3, PT ;  /* 0x000000030200780c */ /* 0x004fda0003f05270 */
[----:B------:R-:W-:Y:S05]  /*0d50*/  @P0 BRA `(.L_x_15) ;  /* 0x0000000000380947 */ /* 0x000fea0003800000 */
[----:B------:R-:W2:Y:S01]  /*0d60*/  S2UR UR5, SR_CgaCtaId ;  /* 0x00000000000579c3 */ /* 0x000ea20000008800 */
[----:B-1----:R-:W-:Y:S01]  /*0d70*/  UMOV UR4, 0x400 ;  /* 0x0000040000047882 */ /* 0x002fe20000000000 */
[----:B------:R-:W-:Y:S01]  /*0d80*/  UMOV UR6, 0x20 ;  /* 0x0000002000067882 */ /* 0x000fe20000000000 */
[----:B------:R-:W-:Y:S01]  /*0d90*/  ELECT P0, URZ, PT ;  /* 0x0000000000ff782f */ /* 0x000fe20003800000 */
[----:B------:R-:W-:-:S04]  /*0da0*/  UIADD3 UR6, UPT, UPT, -UR6, 0x100000, URZ ;  /* 0x0010000006067890 */ /* 0x000fc8000fffe1ff */
[----:B------:R-:W-:Y:S02]  /*0db0*/  USHF.L.U32 UR7, UR6, 0xb, URZ ;  /* 0x0000000b06077899 */ /* 0x000fe400080006ff */
[----:B------:R-:W-:Y:S02]  /*0dc0*/  USHF.L.U32 UR6, UR6, 0x1, URZ ;  /* 0x0000000106067899 */ /* 0x000fe400080006ff */
[----:B--2---:R-:W-:Y:S01]  /*0dd0*/  ULEA UR4, UR5, UR4, 0x18 ;  /* 0x0000000405047291 */ /* 0x004fe2000f8ec0ff */
[----:B------:R-:W1:Y:S11]  /*0de0*/  FENCE.VIEW.ASYNC.S ;  /* 0x00000000000073c6 */ /* 0x000e760000000000 */
[----:B-1----:R2:W1:Y:S01]  /*0df0*/  SYNCS.EXCH.64 URZ, [UR4+0x140], UR6 ;  /* 0x0001400604ff75b2 */ /* 0x0024620008000100 */
[----:B------:R2:W1:Y:S01]  /*0e00*/  SYNCS.EXCH.64 URZ, [UR4+0x150], UR6 ;  /* 0x0001500604ff75b2 */ /* 0x0004620008000100 */
[----:B------:R2:W1:Y:S01]  /*0e10*/  SYNCS.EXCH.64 URZ, [UR4+0x148], UR6 ;  /* 0x0001480604ff75b2 */ /* 0x0004620008000100 */
[----:B------:R2:W1:Y:S02]  /*0e20*/  SYNCS.EXCH.64 URZ, [UR4+0x158], UR6 ;  /* 0x0001580604ff75b2 */ /* 0x0004640008000100 */
[----:B--2---:R-:W-:Y:S01]  /*0e30*/  NOP ;  /* 0x0000000000007918 */ /* 0x004fe20000000000 */
.L_x_15:
[----:B-1----:R-:W1:Y:S01]  /*0e40*/  LDCU UR4, c[0x0][0x36c] ;  /* 0x00006d80ff0477ac */ /* 0x002e620008000800 */
[----:B------:R-:W-:Y:S01]  /*0e50*/  ISETP.NE.OR P3, PT, R0, 0x2, !P3 ;  /* 0x000000020000780c */ /* 0x000fe20005f65670 */
[----:B------:R-:W-:Y:S01]  /*0e60*/  NOP ;  /* 0x0000000000007918 */ /* 0x000fe20000000000 */
[----:B------:R-:W-:Y:S01]  /*0e70*/  LOP3.LUT R0, R94, 0x1f, RZ, 0xc0, !PT ;  /* 0x0000001f5e007812 */ /* 0x000fe200078ec0ff */
[----:B------:R-:W-:Y:S02]  /*0e80*/  UISETP.NE.AND UP5, UPT, UR17, URZ, UPT ;  /* 0x000000ff1100728c */ /* 0x000fe4000bfa5270 */
[----:B-1----:R-:W-:-:S09]  /*0e90*/  UISETP.EQ.U32.AND UP6, UPT, UR4, 0x1, UPT ;  /* 0x000000010400788c */ /* 0x002fd2000bfc2070 */
[----:B------:R-:W-:Y:S05]  /*0ea0*/  BRA.U !UP6, `(.L_x_16) ;  /* 0x000000010e087547 */ /* 0x000fea000b800000 */
[----:B---34-:R-:W-:Y:S01]  /*0eb0*/  UCGABAR_ARV ;  /* 0x00000000000079c7 */ /* 0x018fe20008000000 */
[----:B------:R-:W-:Y:S05]  /*0ec0*/  BRA `(.L_x_17) ;  /* 0x0000000000047947 */ /* 0x000fea0003800000 */
.L_x_16:
[----:B---34-:R-:W-:Y:S01]  /*0ed0*/  NOP ;  /* 0x0000000000007918 */ /* 0x018fe20000000000 */
.L_x_17:
[----:B------:R-:W1:Y:S01]  /*0ee0*/  S2UR UR16, SR_CTAID.X ;  /* 0x00000000001079c3 */ /* 0x000e620000002500 */
[----:B------:R-:W-:-:S05]  /*0ef0*/  CS2R.32 R84, SR_CgaSize ;  /* 0x0000000000547805 */ /* 0x000fca0000008a00 */
[----:B------:R-:W-:-:S05]  /*0f00*/  IMAD R84, R84, -0xa0, RZ ;  /* 0xffffff6054547824 */ /* 0x000fca00078e02ff */
[----:B------:R-:W-:-:S14]  /*0f10*/  R2UR UR5, R84 ;  /* 0x00000000540572ca */ /* 0x000fdc00000e0000 */
[----:B------:R-:W2:Y:S01]  /*0f20*/  LDCU UR5, c[0x0][UR5+0x2b0] ;  /* 0x00005600050577ac */ /* 0x000ea20008000800 */
[----:B------:R-:W-:-:S05]  /*0f30*/  CS2R.32 R84, SR_CgaSize ;  /* 0x0000000000547805 */ /* 0x000fca0000008a00 */
[----:B------:R-:W-:-:S05]  /*0f40*/  IMAD R84, R84, -0xa0, RZ ;  /* 0xffffff6054547824 */ /* 0x000fca00078e02ff */
[----:B------:R-:W-:-:S14]  /*0f50*/  R2UR UR4, R84 ;  /* 0x00000000540472ca */ /* 0x000fdc00000e0000 */
[----:B------:R-:W3:Y:S01]  /*0f60*/  LDCU UR4, c[0x0][UR4+0x2b4] ;  /* 0x00005680040477ac */ /* 0x000ee20008000800 */
[----:B------:R-:W4:Y:S01]  /*0f70*/  S2UR UR20, SR_CTAID.Y ;  /* 0x00000000001479c3 */ /* 0x000f220000002600 */
[----:B------:R-:W-:-:S05]  /*0f80*/  CS2R.32 R84, SR_CgaSize ;  /* 0x0000000000547805 */ /* 0x000fca0000008a00 */
[----:B------:R-:W-:-:S05]  /*0f90*/  IMAD R84, R84, -0xa0, RZ ;  /* 0xffffff6054547824 */ /* 0x000fca00078e02ff */
[----:B------:R-:W-:-:S14]  /*0fa0*/  R2UR UR7, R84 ;  /* 0x00000000540772ca */ /* 0x000fdc00000e0000 */
[----:B------:R-:W3:Y:S01]  /*0fb0*/  LDCU UR7, c[0x0][UR7+0x2a0] ;  /* 0x00005400070777ac */ /* 0x000ee20008000800 */
[----:B------:R-:W-:-:S05]  /*0fc0*/  CS2R.32 R84, SR_CgaSize ;  /* 0x0000000000547805 */ /* 0x000fca0000008a00 */
[----:B------:R-:W-:-:S05]  /*0fd0*/  IMAD R84, R84, -0xa0, RZ ;  /* 0xffffff6054547824 */ /* 0x000fca00078e02ff */
[----:B------:R-:W-:-:S14]  /*0fe0*/  R2UR UR8, R84 ;  /* 0x00000000540872ca */ /* 0x000fdc00000e0000 */
[----:B------:R-:W3:Y:S01]  /*0ff0*/  LDCU UR8, c[0x0][UR8+0x2a4] ;  /* 0x00005480080877ac */ /* 0x000ee20008000800 */
[----:B------:R-:W3:Y:S01]  /*1000*/  S2UR UR9, SR_CgaCtaId ;  /* 0x00000000000979c3 */ /* 0x000ee20000008800 */
[----:B------:R-:W3:Y:S01]  /*1010*/  LDCU UR21, c[0x0][0xb24] ;  /* 0x00016480ff1577ac */ /* 0x000ee20008000800 */
[----:B------:R-:W3:Y:S01]  /*1020*/  LDCU UR42, c[0x0][0xb24] ;  /* 0x00016480ff2a77ac */ /* 0x000ee20008000800 */
[----:B-1----:R-:W-:Y:S01]  /*1030*/  I2FP.F32.U32 R3, UR16 ;  /* 0x0000001000037c45 */ /* 0x002fe20008201000 */
[----:B------:R-:W1:Y:S04]  /*1040*/  LDCU UR29, c[0x0][0xb30] ;  /* 0x00016600ff1d77ac */ /* 0x000e680008000800 */
[----:B--2---:R-:W-:Y:S01]  /*1050*/  FMUL R3, R3, UR5 ;  /* 0x0000000503037c20 */ /* 0x004fe20008400000 */
[----:B------:R-:W-:Y:S01]  /*1060*/  UMOV UR34, 0x11 ;  /* 0x0000001100227882 */ /* 0x000fe20000000000 */
[----:B----4-:R-:W-:-:S04]  /*1070*/  I2FP.F32.U32 R2, UR20 ;  /* 0x0000001400027c45 */ /* 0x010fc80008201000 */
[----:B------:R-:W2:Y:S01]  /*1080*/  F2I.U32.TRUNC.NTZ R3, R3 ;  /* 0x0000000300037305 */ /* 0x000ea2000020f000 */
[----:B---3--:R-:W-:Y:S01]  /*1090*/  FMUL R2, R2, UR4 ;  /* 0x0000000402027c20 */ /* 0x008fe20008400000 */
[----:B------:R-:W-:Y:S02]  /*10a0*/  ULOP3.LUT UR5, UR9, 0x4, URZ, 0xc0, !UPT ;  /* 0x0000000409057892 */ /* 0x000fe4000f8ec0ff */
[----:B------:R-:W-:-:S04]  /*10b0*/  ULOP3.LUT UR50, UR9, 0x3, URZ, 0xc0, !UPT ;  /* 0x0000000309327892 */ /* 0x000fc8000f8ec0ff */
[----:B------:R-:W3:Y:S01]  /*10c0*/  F2I.U32.TRUNC.NTZ R2, R2 ;  /* 0x0000000200027305 */ /* 0x000ee2000020f000 */
[----:B------:R-:W-:Y:S02]  /*10d0*/  UISETP.GT.U32.AND UP0, UPT, UR5, 0xffff, UPT ;  /* 0x0000ffff0500788c */ /* 0x000fe4000bf04070 */
[----:B------:R-:W-:Y:S02]  /*10e0*/  UISETP.GT.U32.AND UP1, UPT, UR50, 0xffff, UPT ;  /* 0x0000ffff3200788c */ /* 0x000fe4000bf24070 */
[----:B------:R-:W-:Y:S01]  /*10f0*/  USEL UR26, UR5, 0xffff, !UP0 ;  /* 0x0000ffff051a7887 */ /* 0x000fe2000c000000 */
[----:B--2---:R-:W-:Y:S01]  /*1100*/  R2UR UR4, R3 ;  /* 0x00000000030472ca */ /* 0x004fe200000e0000 */
[----:B------:R-:W-:Y:S02]  /*1110*/  USHF.R.U32.HI UR32, URZ, 0x2, UR9 ;  /* 0x00000002ff207899 */ /* 0x000fe40008011609 */
[----:B------:R-:W-:Y:S02]  /*1120*/  USHF.L.U32 UR31, UR9, 0x8, URZ ;  /* 0x00000008091f7899 */ /* 0x000fe400080006ff */
[----:B------:R-:W-:-:S02]  /*1130*/  USHF.L.U32 UR30, UR9, 0xb, URZ ;  /* 0x0000000b091e7899 */ /* 0x000fc400080006ff */
[----:B------:R-:W-:Y:S01]  /*1140*/  USEL UR27, UR50, 0xffff, !UP1 ;  /* 0x0000ffff321b7887 */ /* 0x000fe2000c800000 */
[----:B---3--:R-:W-:Y:S02]  /*1150*/  R2UR UR6, R2 ;  /* 0x00000000020672ca */ /* 0x008fe400000e0000 */
[----:B------:R-:W-:-:S03]  /*1160*/  PRMT R2, RZ, 0x7610, R2 ;  /* 0x00007610ff027816 */ /* 0x000fc60000000002 */
[----:B------:R-:W-:-:S04]  /*1170*/  UIADD3 UR5, UPT, UPT, -UR4, URZ, URZ ;  /* 0x000000ff04057290 */ /* 0x000fc8000fffe1ff */
[----:B------:R-:W-:-:S04]  /*1180*/  UIMAD UR5, UR7, UR5, UR16 ;  /* 0x00000005070572a4 */ /* 0x000fc8000f8e0210 */
[----:B------:R-:W-:Y:S02]  /*1190*/  UIADD3 UR4, UPT, UPT, -UR6, URZ, URZ ;  /* 0x000000ff06047290 */ /* 0x000fe4000fffe1ff */
[----:B------:R-:W-:Y:S02]  /*11a0*/  IMAD.U32 R84, RZ, RZ, UR5 ;  /* 0x00000005ff547e24 */ /* 0x000fe4000f8e00ff */
[----:B------:R-:W-:-:S06]  /*11b0*/  UIMAD UR4, UR8, UR4, UR20 ;  /* 0x00000004080472a4 */ /* 0x000fcc000f8e0214 */
[----:B------:R-:W-:Y:S01]  /*11c0*/  IMAD.U32 R83, RZ, RZ, UR4 ;  /* 0x00000004ff537e24 */ /* 0x000fe2000f8e00ff */
[----:B-1----:R-:W-:Y:S06]  /*11d0*/  BRA.U UP5, `(.L_x_18) ;  /* 0x0000000105747547 */ /* 0x002fec000b800000 */
[----:B------:R-:W-:Y:S02]  /*11e0*/  R2UR UR4, R83 ;  /* 0x00000000530472ca */ /* 0x000fe400000e0000 */
[----:B------:R-:W-:-:S11]  /*11f0*/  R2UR UR8, R84 ;  /* 0x00000000540872ca */ /* 0x000fd600000e0000 */
[----:B------:R-:W-:Y:S02]  /*1200*/  UISETP.NE.AND UP2, UPT, UR4, URZ, UPT ;  /* 0x000000ff0400728c */ /* 0x000fe4000bf45270 */
[----:B------:R-:W-:Y:S02]  /*1210*/  UISETP.NE.AND UP3, UPT, UR4, 0x1, UPT ;  /* 0x000000010400788c */ /* 0x000fe4000bf65270 */
[----:B------:R-:W-:Y:S02]  /*1220*/  UISETP.NE.AND UP0, UPT, UR8, URZ, UP2 ;  /* 0x000000ff0800728c */ /* 0x000fe40009705270 */
[----:B------:R-:W-:Y:S02]  /*1230*/  USEL UR4, URZ, 0x10, UP3 ;  /* 0x00000010ff047887 */ /* 0x000fe40009800000 */
[----:B------:R-:W-:Y:S02]  /*1240*/  USEL UR11, URZ, 0x1, UP0 ;  /* 0x00000001ff0b7887 */ /* 0x000fe40008000000 */
[----:B------:R-:W-:-:S02]  /*1250*/  UISETP.NE.AND UP0, UPT, UR8, URZ, UPT ;  /* 0x000000ff0800728c */ /* 0x000fc4000bf05270 */
[----:B------:R-:W-:Y:S02]  /*1260*/  USEL UR5, URZ, 0x2, UP2 ;  /* 0x00000002ff057887 */ /* 0x000fe40009000000 */
[----:B------:R-:W-:Y:S02]  /*1270*/  USEL UR9, UR4, 0x10, UP0 ;  /* 0x0000001004097887 */ /* 0x000fe40008000000 */
[----:B------:R-:W-:Y:S02]  /*1280*/  UISETP.NE.AND UP0, UPT, UR8, 0x1, UPT ;  /* 0x000000010800788c */ /* 0x000fe4000bf05270 */
[----:B------:R-:W-:Y:S02]  /*1290*/  USEL UR4, URZ, 0x20, UP3 ;  /* 0x00000020ff047887 */ /* 0x000fe40009800000 */
[----:B------:R-:W-:Y:S02]  /*12a0*/  UISETP.NE.AND UP1, UPT, UR8, 0x2, UPT ;  /* 0x000000020800788c */ /* 0x000fe4000bf25270 */
[----:B------:R-:W-:-:S02]  /*12b0*/  USEL UR6, URZ, 0x4, UP2 ;  /* 0x00000004ff067887 */ /* 0x000fc40009000000 */
[----:B------:R-:W-:Y:S02]  /*12c0*/  USEL UR7, UR5, 0x2, UP0 ;  /* 0x0000000205077887 */ /* 0x000fe40008000000 */
[----:B------:R-:W-:Y:S02]  /*12d0*/  USEL UR10, UR4, 0x20, UP0 ;  /* 0x00000020040a7887 */ /* 0x000fe40008000000 */
[----:B------:R-:W-:Y:S02]  /*12e0*/  UISETP.NE.AND UP0, UPT, UR8, 0x3, UPT ;  /* 0x000000030800788c */ /* 0x000fe4000bf05270 */
[----:B------:R-:W-:Y:S02]  /*12f0*/  USEL UR5, URZ, 0x40, UP3 ;  /* 0x00000040ff057887 */ /* 0x000fe40009800000 */
[----:B------:R-:W-:Y:S02]  /*1300*/  USEL UR8, UR6, 0x4, UP1 ;  /* 0x0000000406087887 */ /* 0x000fe40008800000 */
[----:B------:R-:W-:-:S02]  /*1310*/  USEL UR4, URZ, 0x8, UP2 ;  /* 0x00000008ff047887 */ /* 0x000fc40009000000 */
[----:B------:R-:W-:Y:S02]  /*1320*/  UIADD3 UR6, UPT, UPT, UR7, UR9, UR11 ;  /* 0x0000000907067290 */ /* 0x000fe4000fffe00b */
[----:B------:R-:W-:Y:S02]  /*1330*/  USEL UR7, UR5, 0x40, UP1 ;  /* 0x0000004005077887 */ /* 0x000fe40008800000 */
[----:B------:R-:W-:Y:S02]  /*1340*/  USEL UR12, URZ, 0x80, UP3 ;  /* 0x00000080ff0c7887 */ /* 0x000fe40009800000 */
[----:B------:R-:W-:Y:S02]  /*1350*/  USEL UR4, UR4, 0x8, UP0 ;  /* 0x0000000804047887 */ /* 0x000fe40008000000 */
[----:B------:R-:W-:Y:S02]  /*1360*/  UIADD3 UR5, UPT, UPT, UR8, UR10, UR6 ;  /* 0x0000000a08057290 */ /* 0x000fe4000fffe006 */
[----:B------:R-:W-:-:S02]  /*1370*/  USEL UR6, UR12, 0x80, UP0 ;  /* 0x000000800c067887 */ /* 0x000fc40008000000 */
[----:B------:R-:W-:-:S04]  /*1380*/  UIADD3 UR4, UPT, UPT, UR4, UR7, UR5 ;  /* 0x0000000704047290 */ /* 0x000fc8000fffe005 */
[----:B------:R-:W-:-:S06]  /*1390*/  UIADD3 UR4, UPT, UPT, UR4, UR6, URZ ;  /* 0x0000000604047290 */ /* 0x000fcc000fffe0ff */
[----:B------:R-:W-:-:S07]  /*13a0*/  IMAD.U32 R2, RZ, RZ, UR4 ;  /* 0x00000004ff027e24 */ /* 0x000fce000f8e00ff */
.L_x_18:
[----:B------:R-:W1:Y:S01]  /*13b0*/  S2UR UR36, SR_CTAID.Z ;  /* 0x00000000002479c3 */ /* 0x000e620000002700 */
[----:B------:R-:W-:Y:S01]  /*13c0*/  UISETP.GE.AND UP0, UPT, UR21, 0x1, UPT ;  /* 0x000000011500788c */ /* 0x000fe2000bf06270 */
[----:B------:R-:W-:-:S08]  /*13d0*/  UMOV UR33, 0xf ;  /* 0x0000000f00217882 */ /* 0x000fd00000000000 */
[----:B------:R-:W-:Y:S05]  /*13e0*/  BRA.U !UP0, `(.L_x_19) ;  /* 0x0000000108d47547 */ /* 0x000fea000b800000 */
[----:B------:R-:W2:Y:S01]  /*13f0*/  LDCU.128 UR12, c[0x0][0xb10] ;  /* 0x00016200ff0c77ac */ /* 0x000ea20008000c00 */
[----:B------:R-:W3:Y:S01]  /*1400*/  LDCU UR6, c[0x0][0x370] ;  /* 0x00006e00ff0677ac */ /* 0x000ee20008000800 */
[----:B------:R-:W4:Y:S01]  /*1410*/  LDCU UR5, c[0x0][0x374] ;  /* 0x00006e80ff0577ac */ /* 0x000f220008000800 */
[----:B------:R-:W1:Y:S01]  /*1420*/  LDCU UR28, c[0x0][0xb0c] ;  /* 0x00016180ff1c77ac */ /* 0x000e620008000800 */
[----:B------:R-:W1:Y:S01]  /*1430*/  LDCU UR4, c[0x0][0xb20] ;  /* 0x00016400ff0477ac */ /* 0x000e620008000800 */
[----:B------:R-:W1:Y:S01]  /*1440*/  LDCU.64 UR8, c[0x0][0xb28] ;  /* 0x00016500ff0877ac */ /* 0x000e620008000a00 */
[----:B--2---:R-:W-:Y:S02]  /*1450*/  UISETP.NE.AND UP0, UPT, UR14, 0x1, UPT ;  /* 0x000000010e00788c */ /* 0x004fe4000bf05270 */
[----:B----4-:R-:W-:Y:S02]  /*1460*/  UIMAD.WIDE.U32 UR10, UR5, UR15, URZ ;  /* 0x0000000f050a72a5 */ /* 0x010fe4000f8e00ff */
[----:B---3--:R-:W-:-:S02]  /*1470*/  UIMAD.WIDE.U32 UR22, UR6, UR12, URZ ;  /* 0x0000000c061672a5 */ /* 0x008fc4000f8e00ff */
[----:B-1----:R-:W-:Y:S02]  /*1480*/  UISETP.NE.AND UP1, UPT, UR28, 0x1, UPT ;  /* 0x000000011c00788c */ /* 0x002fe4000bf25270 */
[----:B------:R-:W-:Y:S01]  /*1490*/  UISETP.NE.AND UP2, UPT, UR21, 0x1, UPT ;  /* 0x000000011500788c */ /* 0x000fe2000bf45270 */
[----:B------:R-:W-:Y:S02]  /*14a0*/  UMOV UR10, UR11 ;  /* 0x0000000b000a7c82 */ /* 0x000fe40008000000 */
[----:B------:R-:W-:Y:S01]  /*14b0*/  UMOV UR22, UR23 ;  /* 0x0000001700167c82 */ /* 0x000fe20008000000 */
[----:B------:R-:W-:Y:S02]  /*14c0*/  @UP0 USHF.R.U32.HI UR5, URZ, UR4, UR10 ;  /* 0x00000004ff050299 */ /* 0x000fe4000801160a */
[----:B------:R-:W-:Y:S02]  /*14d0*/  UIMAD.WIDE.U32 UR24, UR20, UR15, URZ ;  /* 0x0000000f141872a5 */ /* 0x000fe4000f8e00ff */
[----:B------:R-:W-:-:S02]  /*14e0*/  UIMAD.WIDE.U32 UR10, UR5, UR8, URZ ;  /* 0x00000008050a72a5 */ /* 0x000fc4000f8e00ff */
[----:B------:R-:W-:Y:S02]  /*14f0*/  @UP1 USHF.R.U32.HI UR6, URZ, UR13, UR22 ;  /* 0x0000000dff061299 */ /* 0x000fe40008011616 */
[----:B------:R-:W-:Y:S02]  /*1500*/  UIMAD.WIDE.U32 UR18, UR16, UR12, URZ ;  /* 0x0000000c101272a5 */ /* 0x000fe4000f8e00ff */
[----:B------:R-:W-:Y:S01]  /*1510*/  UIMAD.WIDE.U32 UR22, UR6, UR8, URZ ;  /* 0x00000008061672a5 */ /* 0x000fe2000f8e00ff */
[----:B------:R-:W-:Y:S01]  /*1520*/  UMOV UR24, UR25 ;  /* 0x0000001900187c82 */ /* 0x000fe20008000000 */
[----:B------:R-:W-:Y:S01]  /*1530*/  UMOV UR10, UR11 ;  /* 0x0000000b000a7c82 */ /* 0x000fe20008000000 */
[----:B------:R-:W-:Y:S02]  /*1540*/  USHF.R.U32.HI UR24, URZ, UR4, UR24 ;  /* 0x00000004ff187299 */ /* 0x000fe40008011618 */
[----:B------:R-:W-:Y:S02]  /*1550*/  @UP2 USHF.R.U32.HI UR5, URZ, UR9, UR10 ;  /* 0x00000009ff052299 */ /* 0x000fe4000801160a */
[----:B------:R-:W-:Y:S01]  /*1560*/  UMOV UR7, UR23 ;  /* 0x0000001700077c82 */ /* 0x000fe20008000000 */
[----:B------:R-:W-:Y:S01]  /*1570*/  UMOV UR18, UR19 ;  /* 0x0000001300127c82 */ /* 0x000fe20008000000 */
[----:B------:R-:W-:-:S02]  /*1580*/  @UP2 USHF.R.U32.HI UR6, URZ, UR9, UR7 ;  /* 0x00000009ff062299 */ /* 0x000fc40008011607 */
[----:B------:R-:W-:Y:S02]  /*1590*/  USHF.R.U32.HI UR18, URZ, UR13, UR18 ;  /* 0x0000000dff127299 */ /* 0x000fe40008011612 */
[----:B------:R-:W-:Y:S02]  /*15a0*/  USEL UR4, UR20, UR24, !UP0 ;  /* 0x0000001814047287 */ /* 0x000fe4000c000000 */
[----:B------:R-:W-:Y:S02]  /*15b0*/  UIMAD UR7, UR5, UR21, URZ ;  /* 0x00000015050772a4 */ /* 0x000fe4000f8e02ff */
[----:B------:R-:W-:Y:S02]  /*15c0*/  USEL UR5, UR16, UR18, !UP1 ;  /* 0x0000001210057287 */ /* 0x000fe4000c800000 */
[----:B------:R-:W-:Y:S02]  /*15d0*/  UIMAD UR12, UR6, UR21, URZ ;  /* 0x00000015060c72a4 */ /* 0x000fe4000f8e02ff */
[----:B------:R-:W-:-:S02]  /*15e0*/  UISETP.GE.AND UP0, UPT, UR4, UR7, UPT ;  /* 0x000000070400728c */ /* 0x000fc4000bf06270 */
[----:B------:R-:W-:Y:S02]  /*15f0*/  UIMAD.WIDE.U32 UR10, UR4, UR8, URZ ;  /* 0x00000008040a72a5 */ /* 0x000fe4000f8e00ff */
[----:B------:R-:W-:Y:S02]  /*1600*/  UISETP.GE.OR UP0, UPT, UR5, UR12, UP0 ;  /* 0x0000000c0500728c */ /* 0x000fe40008706670 */
[----:B------:R-:W-:Y:S02]  /*1610*/  UIMAD.WIDE.U32 UR12, UR5, UR8, URZ ;  /* 0x00000008050c72a5 */ /* 0x000fe4000f8e00ff */
[----:B------:R-:W-:Y:S01]  /*1620*/  UIADD3 UR10, UPT, UPT, -UR4, URZ, URZ ;  /* 0x000000ff040a7290 */ /* 0x000fe2000fffe1ff */
[----:B------:R-:W-:Y:S01]  /*1630*/  UMOV UR8, UR11 ;  /* 0x0000000b00087c82 */ /* 0x000fe20008000000 */
[----:B------:R-:W-:Y:S02]  /*1640*/  UIADD3 UR11, UPT, UPT, -UR5, URZ, URZ ;  /* 0x000000ff050b7290 */ /* 0x000fe4000fffe1ff */
[----:B------:R-:W-:-:S03]  /*1650*/  USHF.R.U32.HI UR8, URZ, UR9, UR8 ;  /* 0x00000009ff087299 */ /* 0x000fc60008011608 */
[----:B------:R-:W-:Y:S01]  /*1660*/  @!UP0 UMOV UR7, UR13 ;  /* 0x0000000d00078c82 */ /* 0x000fe20008000000 */
[----:B------:R-:W-:Y:S02]  /*1670*/  UIMAD UR20, UR14, UR10, UR20 ;  /* 0x0000000a0e1472a4 */ /* 0x000fe4000f8e0214 */
[----:B------:R-:W-:Y:S02]  /*1680*/  USEL UR8, UR4, UR8, !UP2 ;  /* 0x0000000804087287 */ /* 0x000fe4000d000000 */
[----:B------:R-:W-:Y:S02]  /*1690*/  @!UP0 USHF.R.U32.HI UR7, URZ, UR9, UR7 ;  /* 0x00000009ff078299 */ /* 0x000fe40008011607 */
[----:B------:R-:W-:Y:S02]  /*16a0*/  UIADD3 UR9, UPT, UPT, -UR8, URZ, URZ ;  /* 0x000000ff08097290 */ /* 0x000fe4000fffe1ff */
[----:B------:R-:W-:Y:S02]  /*16b0*/  @!UP0 USEL UR7, UR5, UR7, !UP2 ;  /* 0x0000000705078287 */ /* 0x000fe4000d000000 */
[----:B------:R-:W-:-:S02]  /*16c0*/  UIMAD UR9, UR21, UR9, UR4 ;  /* 0x00000009150972a4 */ /* 0x000fc4000f8e0204 */
[----:B------:R-:W-:Y:S02]  /*16d0*/  @!UP0 UIADD3 UR8, UPT, UPT, UR8, -UR7, URZ ;  /* 0x8000000708088290 */ /* 0x000fe4000fffe0ff */
[----:B------:R-:W-:Y:S02]  /*16e0*/  @!UP0 UIMAD UR6, UR9, UR6, UR7 ;  /* 0x00000006090682a4 */ /* 0x000fe4000f8e0207 */
[----:B------:R-:W-:Y:S02]  /*16f0*/  @!UP0 UIMAD UR4, UR8, UR21, UR5 ;  /* 0x00000015080482a4 */ /* 0x000fe4000f8e0205 */
[----:B------:R-:W-:Y:S02]  /*1700*/  UIMAD UR16, UR28, UR11, UR16 ;  /* 0x0000000b1c1072a4 */ /* 0x000fe4000f8e0210 */
[----:B------:R-:W-:Y:S01]  /*1710*/  UIMAD UR20, UR4, UR14, UR20 ;  /* 0x0000000e041472a4 */ /* 0x000fe2000f8e0214 */
[----:B------:R-:W-:Y:S02]  /*1720*/  @!UP0 UMOV UR5, UR6 ;  /* 0x0000000600058c82 */ /* 0x000fe40008000000 */
[----:B------:R-:W-:-:S12]  /*1730*/  UIMAD UR16, UR5, UR28, UR16 ;  /* 0x0000001c051072a4 */ /* 0x000fd8000f8e0210 */
.L_x_19:
[----:B------:R-:W-:Y:S02]  /*1740*/  UISETP.NE.AND UP1, UPT, UR29, 0x1, UPT ;  /* 0x000000011d00788c */ /* 0x000fe4000bf25270 */
[----:B------:R-:W-:Y:S02]  /*1750*/  ULOP3.LUT UR27, UR27, 0xffff, URZ, 0xc0, !UPT ;  /* 0x0000ffff1b1b7892 */ /* 0x000fe4000f8ec0ff */
[----:B------:R-:W-:Y:S02]  /*1760*/  ULOP3.LUT UR26, UR26, 0xffff, URZ, 0xc0, !UPT ;  /* 0x0000ffff1a1a7892 */ /* 0x000fe4000f8ec0ff */
[----:B------:R-:W-:Y:S02]  /*1770*/  UISETP.NE.AND UP0, UPT, UR17, 0x2, UPT ;  /* 0x000000021100788c */ /* 0x000fe4000bf05270 */
[----:B------:R-:W-:Y:S02]  /*1780*/  ULOP3.LUT UR31, UR31, 0x400, URZ, 0xc0, !UPT ;  /* 0x000004001f1f7892 */ /* 0x000fe4000f8ec0ff */
[----:B------:R-:W-:-:S02]  /*1790*/  ULOP3.LUT UR30, UR30, 0x1800, URZ, 0xc0, !UPT ;  /* 0x000018001e1e7892 */ /* 0x000fc4000f8ec0ff */
[----:B------:R-:W-:Y:S02]  /*17a0*/  USHF.L.U32 UR27, UR34, UR27, URZ ;  /* 0x0000001b221b7299 */ /* 0x000fe400080006ff */
[----:B------:R-:W-:Y:S01]  /*17b0*/  USHF.L.U32 UR26, UR33, UR26, URZ ;  /* 0x0000001a211a7299 */ /* 0x000fe200080006ff */
[----:B------:R-:W-:Y:S11]  /*17c0*/  BRA.U UP1, `(.L_x_20) ;  /* 0x0000000101447547 */ /* 0x000ff6000b800000 */
[----:B------:R-:W2:Y:S01]  /*17d0*/  LDCU.128 UR8, c[0x0][0xb10] ;  /* 0x00016200ff0877ac */ /* 0x000ea20008000c00 */
[----:B------:R-:W3:Y:S01]  /*17e0*/  LDCU UR12, c[0x0][0xb0c] ;  /* 0x00016180ff0c77ac */ /* 0x000ee20008000800 */
[----:B------:R-:W4:Y:S01]  /*17f0*/  LDCU UR13, c[0x0][0xb20] ;  /* 0x00016400ff0d77ac */ /* 0x000f220008000800 */
[----:B--2---:R-:W-:Y:S02]  /*1800*/  UIMAD.WIDE.U32 UR6, UR16, UR8, URZ ;  /* 0x00000008100672a5 */ /* 0x004fe4000f8e00ff */
[----:B------:R-:W-:Y:S02]  /*1810*/  UIMAD.WIDE.U32 UR4, UR20, UR11, URZ ;  /* 0x0000000b140472a5 */ /* 0x000fe4000f8e00ff */
[----:B---3--:R-:W-:Y:S02]  /*1820*/  UISETP.NE.AND UP2, UPT, UR12, 0x1, UPT ;  /* 0x000000010c00788c */ /* 0x008fe4000bf45270 */
[----:B------:R-:W-:Y:S01]  /*1830*/  UISETP.NE.AND UP1, UPT, UR10, 0x1, UPT ;  /* 0x000000010a00788c */ /* 0x000fe2000bf25270 */
[----:B------:R-:W-:-:S02]  /*1840*/  UMOV UR6, UR7 ;  /* 0x0000000700067c82 */ /* 0x000fc40008000000 */
[----:B------:R-:W-:Y:S01]  /*1850*/  UMOV UR4, UR5 ;  /* 0x0000000500047c82 */ /* 0x000fe20008000000 */
[----:B------:R-:W-:Y:S02]  /*1860*/  USHF.R.U32.HI UR6, URZ, UR9, UR6 ;  /* 0x00000009ff067299 */ /* 0x000fe40008011606 */
[----:B----4-:R-:W-:Y:S02]  /*1870*/  USHF.R.U32.HI UR4, URZ, UR13, UR4 ;  /* 0x0000000dff047299 */ /* 0x010fe40008011604 */
[----:B------:R-:W-:Y:S02]  /*1880*/  USEL UR5, UR16, UR6, !UP2 ;  /* 0x0000000610057287 */ /* 0x000fe4000d000000 */
[----:B------:R-:W-:-:S04]  /*1890*/  USEL UR4, UR20, UR4, !UP1 ;  /* 0x0000000414047287 */ /* 0x000fc8000c800000 */
[----:B------:R-:W-:Y:S02]  /*18a0*/  UIADD3 UR6, UPT, UPT, UR5, -UR4, URZ ;  /* 0x8000000405067290 */ /* 0x000fe4000fffe0ff */
[----:B------:R-:W-:Y:S02]  /*18b0*/  UIADD3 UR4, UPT, UPT, -UR5, UR4, URZ ;  /* 0x0000000405047290 */ /* 0x000fe4000fffe1ff */
[----:B------:R-:W-:Y:S02]  /*18c0*/  UIMAD UR20, UR6, UR10, UR20 ;  /* 0x0000000a061472a4 */ /* 0x000fe4000f8e0214 */
[----:B------:R-:W-:-:S12]  /*18d0*/  UIMAD UR16, UR4, UR12, UR16 ;  /* 0x0000000c041072a4 */ /* 0x000fd8000f8e0210 */
.L_x_20:
[----:B------:R-:W-:Y:S05]  /*18e0*/  BRA.U !UP6, `(.L_x_21) ;  /* 0x000000010e0c7547 */ /* 0x000fea000b800000 */
[----:B------:R-:W-:Y:S01]  /*18f0*/  UCGABAR_WAIT ;  /* 0x0000000000007dc7 */ /* 0x000fe20008000000 */
[----:B------:R-:W-:Y:S01]  /*1900*/  CCTL.IVALL ;  /* 0x00000000ff00798f */ /* 0x000fe20002000000 */
[----:B------:R-:W-:Y:S05]  /*1910*/  BRA `(.L_x_22) ;  /* 0x0000000000047947 */ /* 0x000fea0003800000 */
.L_x_21:
[----:B------:R-:W-:Y:S06]  /*1920*/  BAR.SYNC.DEFER_BLOCKING 0x0 ;  /* 0x0000000000007b1d */ /* 0x000fec0000010000 */
.L_x_22:
[----:B------:R-:W-:Y:S05]  /*1930*/  BRA.U UP0, `(.L_x_23) ;  /* 0x0000001500907547 */ /* 0x000fea000b800000 */
[----:B------:R-:W2:Y:S01]  /*1940*/  LDCU UR7, c[0x0][0x38c] ;  /* 0x00007180ff0777ac */ /* 0x000ea20008000800 */
[----:B------:R-:W3:Y:S01]  /*1950*/  S2UR UR8, SR_CgaCtaId ;  /* 0x00000000000879c3 */ /* 0x000ee20000008800 */
[----:B------:R-:W-:Y:S01]  /*1960*/  PLOP3.LUT P1, PT, PT, PT, UP4, 0x80, 0x8 ;  /* 0x000000000008781c */ /* 0x000fe20003f2f048 */
[----:B------:R-:W-:Y:S01]  /*1970*/  IMAD.MOV.U32 R12, RZ, RZ, 0x1 ;  /* 0x00000001ff0c7424 */ /* 0x000fe200078e00ff */
[----:B------:R-:W-:Y:S01]  /*1980*/  UISETP.NE.AND UP0, UPT, UR17, URZ, UPT ;  /* 0x000000ff1100728c */ /* 0x000fe2000bf05270 */
[----:B------:R-:W-:Y:S01]  /*1990*/  ISETP.EQ.OR P2, PT, R0, RZ, P3 ;  /* 0x000000ff0000720c */ /* 0x000fe20001f42670 */
[----:B------:R-:W-:Y:S01]  /*19a0*/  UMOV UR21, 0x400 ;  /* 0x0000040000157882 */ /* 0x000fe20000000000 */
[----:B------:R-:W-:Y:S01]  /*19b0*/  USHF.L.U32 UR5, UR32, 0x5, URZ ;  /* 0x0000000520057899 */ /* 0x000fe200080006ff */
[----:B------:R-:W-:Y:S01]  /*19c0*/  PLOP3.LUT P1, PT, P1, PT, PT, 0x8, 0x80 ;  /* 0x000000000080781c */ /* 0x000fe20000f2e170 */
[----:B------:R-:W-:Y:S01]  /*19d0*/  USEL UR25, UR48, 0x2, UP0 ;  /* 0x0000000230197887 */ /* 0x000fe20008000000 */
[----:B------:R-:W-:Y:S01]  /*19e0*/  CS2R R10, SRZ ;  /* 0x00000000000a7805 */ /* 0x000fe2000001ff00 */
[----:B------:R-:W-:Y:S01]  /*19f0*/  IMAD.MOV.U32 R9, RZ, RZ, RZ ;  /* 0x000000ffff097224 */ /* 0x000fe200078e00ff */
[----:B------:R-:W4:Y:S01]  /*1a00*/  LDCU UR43, c[0x0][0x370] ;  /* 0x00006e00ff2b77ac */ /* 0x000f220008000800 */
[----:B------:R-:W-:Y:S01]  /*1a10*/  IMAD.MOV.U32 R8, RZ, RZ, 0x1 ;  /* 0x00000001ff087424 */ /* 0x000fe200078e00ff */
[----:B------:R-:W1:Y:S01]  /*1a20*/  LDCU.64 UR28, c[0x0][0x348] ;  /* 0x00006900ff1c77ac */ /* 0x000e620008000a00 */
[----:B--2---:R-:W-:-:S02]  /*1a30*/  UIADD3 UR6, UPT, UPT, UR7, 0x1f, URZ ;  /* 0x0000001f07067890 */ /* 0x004fc4000fffe0ff */
[----:B------:R-:W-:Y:S02]  /*1a40*/  UIADD3 UR49, UPT, UPT, UR7, 0x3e, URZ ;  /* 0x0000003e07317890 */ /* 0x000fe4000fffe0ff */
[----:B------:R-:W-:Y:S02]  /*1a50*/  USHF.R.S32.HI UR4, URZ, 0x1f, UR6 ;  /* 0x0000001fff047899 */ /* 0x000fe40008011406 */
[----:B---3--:R-:W-:Y:S02]  /*1a60*/  ULEA UR21, UR8, UR21, 0x18 ;  /* 0x0000001508157291 */ /* 0x008fe4000f8ec0ff */
[----:B------:R-:W-:Y:S02]  /*1a70*/  ULEA.HI UR4, UR4, UR6, URZ, 0x5 ;  /* 0x0000000604047291 */ /* 0x000fe4000f8f28ff */
[----:B------:R-:W-:Y:S02]  /*1a80*/  UIADD3 UR6, UPT, UPT, UR7, -0x1, URZ ;  /* 0xffffffff07067890 */ /* 0x000fe4000fffe0ff */
[----:B------:R-:W-:-:S02]  /*1a90*/  USHF.R.S32.HI UR45, URZ, 0x5, UR4 ;  /* 0x00000005ff2d7899 */ /* 0x000fc40008011404 */
[----:B------:R-:W-:Y:S02]  /*1aa0*/  UISETP.GE.U32.AND UP1, UPT, UR6, -0x3f, UPT ;  /* 0xffffffc10600788c */ /* 0x000fe4000bf26070 */
[----:B------:R-:W-:Y:S02]  /*1ab0*/  UISETP.LT.U32.AND UP0, UPT, UR45, 0x9, UPT ;  /* 0x000000092d00788c */ /* 0x000fe4000bf01070 */
[----:B------:R-:W-:Y:S02]  /*1ac0*/  ULEA UR38, UR31, UR21, 0x1 ;  /* 0x000000151f267291 */ /* 0x000fe4000f8e08ff */
[----:B------:R-:W-:Y:S02]  /*1ad0*/  USEL UR44, UR45, 0x9, UP0 ;  /* 0x000000092d2c7887 */ /* 0x000fe40008000000 */
[----:B------:R-:W-:Y:S02]  /*1ae0*/  ULEA UR37, UR30, UR21, 0x1 ;  /* 0x000000151e257291 */ /* 0x000fe4000f8e08ff */
[----:B------:R-:W-:-:S02]  /*1af0*/  UIADD3 UR24, UPT, UPT, UR44, -0x1, URZ ;  /* 0xffffffff2c187890 */ /* 0x000fc4000fffe0ff */
[----:B------:R-:W-:Y:S01]  /*1b00*/  @UP1 UIADD3 UR24, UPT, UPT, UR44, URZ, URZ ;  /* 0x000000ff2c181290 */ /* 0x000fe2000fffe0ff */
[----:B------:R-:W2:Y:S01]  /*1b10*/  LDCU UR41, c[0x0][0x374] ;  /* 0x00006e80ff2977ac */ /* 0x000ea20008000800 */
[----:B------:R-:W-:Y:S02]  /*1b20*/  ULOP3.LUT UR47, UR5, 0x20, URZ, 0xe2, !UPT ;  /* 0x00000020052f7892 */ /* 0x000fe4000f8ee2ff */
[----:B------:R-:W-:Y:S02]  /*1b30*/  UIADD3 UR38, UPT, UPT, UR38, 0x8800, URZ ;  /* 0x0000880026267890 */ /* 0x000fe4000fffe0ff */
[----:B------:R-:W-:Y:S02]  /*1b40*/  UIADD3 UR37, UPT, UPT, UR37, 0x11800, URZ ;  /* 0x0001180025257890 */ /* 0x000fe4000fffe0ff */
[----:B------:R-:W-:Y:S02]  /*1b50*/  UIADD3 UR46, UPT, UPT, UR45, -UR44, URZ ;  /* 0x8000002c2d2e7290 */ /* 0x000fe4000fffe0ff */
[----:B------:R-:W-:Y:S01]  /*1b60*/  UIADD3 UR24, UPT, UPT, UR24, 0x1, URZ ;  /* 0x0000000118187890 */ /* 0x000fe2000fffe0ff */
[----:B-1--4-:R-:W-:-:S11]  /*1b70*/  UMOV UR7, URZ ;  /* 0x000000ff00077c82 */ /* 0x012fd60008000000 */
.L_x_43:
[----:B-1----:R-:W1:Y:S02]  /*1b80*/  S2UR UR4, SR_CgaCtaId ;  /* 0x00000000000479c3 */ /* 0x002e640000008800 */
[----:B-1----:R-:W-:-:S09]  /*1b90*/  UISETP.NE.AND UP0, UPT, UR4, URZ, UPT ;  /* 0x000000ff0400728c */ /* 0x002fd2000bf05270 */
[----:B------:R-:W-:Y:S05]  /*1ba0*/  BRA.U UP0, `(.L_x_24) ;  /* 0x0000000100287547 */ /* 0x000fea000b800000 */
[----:B------:R-:W-:Y:S02]  /*1bb0*/  LEA R0, R9, UR21, 0x3 ;  /* 0x0000001509007c11 */ /* 0x000fe4000f8e18ff */
[----:B------:R-:W-:-:S04]  /*1bc0*/  SHF.L.U32 R3, R8, 0x1f, RZ ;  /* 0x0000001f08037819 */ /* 0x000fc800000006ff */
[----:B------:R-:W1:Y:S02]  /*1bd0*/  SYNCS.PHASECHK.TRANS64.TRYWAIT P0, [R0+URZ+0x150], R3 ;  /* 0x00015003000075a7 */ /* 0x000e6400080011ff */
[----:B-1----:R-:W-:Y:S05]  /*1be0*/  @!P0 BRA `(.L_x_25) ;  /* 0x0000007c00cc8947 */ /* 0x002fea0003800000 */
.L_x_144:
[----:B------:R3:W-:Y:S01]  /*1bf0*/  SYNCS.ARRIVE.TRANS64.A1T0 RZ, [R0+URZ+0x140], RZ ;  /* 0x000140ff00ff79a7 */ /* 0x0007e200081000ff */
[----:B------:R-:W-:-:S05]  /*1c00*/  VIADD R9, R9, 0x1 ;  /* 0x0000000109097836 */ /* 0x000fca0000000000 */
[----:B------:R-:W-:-:S04]  /*1c10*/  ISETP.NE.AND P0, PT, R9, 0x2, PT ;  /* 0x000000020900780c */ /* 0x000fc80003f05270 */
[----:B-1----:R-:W-:Y:S02]  /*1c20*/  SEL R3, RZ, 0x1, P0 ;  /* 0x00000001ff037807 */ /* 0x002fe40000000000 */
[----:B------:R-:W-:Y:S02]  /*1c30*/  SEL R9, R9, RZ, P0 ;  /* 0x000000ff09097207 */ /* 0x000fe40000000000 */
[----:B------:R-:W-:-:S07]  /*1c40*/  LOP3.LUT R8, R8, R3, RZ, 0x3c, !PT ;  /* 0x0000000308087212 */ /* 0x000fce00078e3cff */
.L_x_24:
[----:B------:R-:W-:Y:S01]  /*1c50*/  ULEA UR4, UR7, UR21, 0x3 ;  /* 0x0000001507047291 */ /* 0x000fe2000f8e18ff */
[----:B---3--:R-:W-:Y:S01]  /*1c60*/  SHF.L.U32 R0, R12, 0x1f, RZ ;  /* 0x0000001f0c007819 */ /* 0x008fe200000006ff */
[----:B------:R-:W-:Y:S02]  /*1c70*/  UISETP.GE.U32.AND UP0, UPT, UR49, 0x3f, UPT ;  /* 0x0000003f3100788c */ /* 0x000fe4000bf06070 */
[----:B------:R-:W-:Y:S02]  /*1c80*/  ULEA UR11, UR20, UR50, 0x2 ;  /* 0x00000032140b7291 */ /* 0x000fe4000f8e10ff */
[----:B------:R-:W-:Y:S02]  /*1c90*/  ULEA UR35, UR16, UR47, 0x6 ;  /* 0x0000002f10237291 */ /* 0x000fe4000f8e30ff */
[----:B------:R-:W-:Y:S01]  /*1ca0*/  USHF.L.U32 UR11, UR11, 0x6, URZ ;  /* 0x000000060b0b7899 */ /* 0x000fe200080006ff */
[----:B------:R1:W3:Y:S01]  /*1cb0*/  SYNCS.PHASECHK.TRANS64.TRYWAIT P0, [UR4+0x48], R0 ;  /* 0x00004800ff0075a7 */ /* 0x0002e20008001104 */
[----:B------:R-:W-:Y:S01]  /*1cc0*/  UMOV UR6, URZ ;  /* 0x000000ff00067c82 */ /* 0x000fe20008000000 */
[----:B------:R-:W-:Y:S09]  /*1cd0*/  BRA.U !UP0, `(.L_x_26) ;  /* 0x0000000108c87547 */ /* 0x000ff2000b800000 */
[----:B------:R-:W-:Y:S01]  /*1ce0*/  UMOV UR13, URZ ;  /* 0x000000ff000d7c82 */ /* 0x000fe20008000000 */
[----:B------:R-:W-:-:S05]  /*1cf0*/  UMOV UR4, UR7 ;  /* 0x0000000700047c82 */ /* 0x000fca0008000000 */
.L_x_32:
[----:B------:R-:W-:Y:S01]  /*1d00*/  ULEA UR33, UR4, UR21, 0x3 ;  /* 0x0000001504217291 */ /* 0x000fe2000f8e18ff */
[----:B---3--:R-:W-:Y:S01]  /*1d10*/  @!P3 MOV R2, 0x5000 ;  /* 0x000050000002b802 */ /* 0x008fe20000000f00 */
[----:B-1-3--:R-:W-:Y:S10]  /*1d20*/  @P0 BRA `(.L_x_27) ;  /* 0x00000000000c0947 */ /* 0x00aff40003800000 */
[----:B------:R-:W-:-:S04]  /*1d30*/  SHF.L.U32 R3, R12, 0x1f, RZ ;  /* 0x0000001f0c037819 */ /* 0x000fc800000006ff */
[----:B------:R-:W3:Y:S02]  /*1d40*/  SYNCS.PHASECHK.TRANS64.TRYWAIT P0, [UR33+0x48], R3 ;  /* 0x00004803ff0075a7 */ /* 0x000ee40008001121 */
[----:B---3--:R-:W-:Y:S05]  /*1d50*/  @!P0 BRA `(.L_x_28) ;  /* 0x0000007c00848947 */ /* 0x008fea0003800000 */
.L_x_27:
[----:B------:R3:W-:Y:S01]  /*1d60*/  @!P3 SYNCS.ARRIVE.TRANS64 RZ, [UR33], R2 ;  /* 0x00000002ffffb9a7 */ /* 0x0007e20008000021 */
[----:B------:R-:W-:-:S04]  /*1d70*/  ULOP3.LUT UR5, UR25, 0x2, URZ, 0xfc, !UPT ;  /* 0x0000000219057892 */ /* 0x000fc8000f8efcff */
[----:B------:R-:W-:-:S09]  /*1d80*/  UISETP.NE.AND UP0, UPT, UR5, 0x2, UPT ;  /* 0x000000020500788c */ /* 0x000fd2000bf05270 */
[----:B------:R-:W-:Y:S05]  /*1d90*/  BRA.U UP0, `(.L_x_29) ;  /* 0x0000000100047547 */ /* 0x000fea000b800000 */
[----:B--2---:R-:W-:Y:S05]  /*1da0*/  BPT.TRAP 0x1 ;  /* 0x000000040000795c */ /* 0x004fea0000300000 */
.L_x_29:
[----:B------:R-:W-:Y:S04]  /*1db0*/  BSSY.RECONVERGENT B0, `(.L_x_30) ;  /* 0x0000003000007945 */ /* 0x000fe80003800200 */
[----:B------:R-:W-:Y:S05]  /*1dc0*/  @P2 BRA `(.L_x_31) ;  /* 0x0000000000042947 */ /* 0x000fea0003800000 */
[----:B--2---:R-:W-:Y:S05]  /*1dd0*/  BPT.TRAP 0x1 ;  /* 0x000000040000795c */ /* 0x004fea0000300000 */
.L_x_31:
[----:B--2---:R-:W-:Y:S05]  /*1de0*/  BSYNC.RECONVERGENT B0 ;  /* 0x0000000000007941 */ /* 0x004fea0003800200 */
.L_x_30:
[----:B------:R-:W-:Y:S02]  /*1df0*/  UIADD3 UR5, UPT, UPT, UR4, 0x1, URZ ;  /* 0x0000000104057890 */ /* 0x000fe4000fffe0ff */
[----:B------:R-:W-:Y:S02]  /*1e00*/  USHF.L.U32 UR34, UR13, 0x5, URZ ;  /* 0x000000050d227899 */ /* 0x000fe400080006ff */
[----:B------:R-:W-:Y:S02]  /*1e10*/  UISETP.NE.AND UP0, UPT, UR5, 0x9, UPT ;  /* 0x000000090500788c */ /* 0x000fe4000bf05270 */
[----:B------:R-:W-:Y:S02]  /*1e20*/  UIADD3 UR13, UPT, UPT, UR13, 0x1, URZ ;  /* 0x000000010d0d7890 */ /* 0x000fe4000fffe0ff */
[----:B------:R-:W-:Y:S02]  /*1e30*/  USEL UR6, URZ, 0x1, UP0 ;  /* 0x00000001ff067887 */ /* 0x000fe40008000000 */
[----:B------:R-:W-:-:S02]  /*1e40*/  USEL UR7, UR5, URZ, UP0 ;  /* 0x000000ff05077287 */ /* 0x000fc40008000000 */
[----:B------:R-:W-:Y:S02]  /*1e50*/  UIADD3 UR14, UP1, UPT, UR28, 0x80, URZ ;  /* 0x000000801c0e7890 */ /* 0x000fe4000ff3e0ff */
[----:B------:R-:W-:Y:S01]  /*1e60*/  ULEA UR5, UR7, UR21, 0x3 ;  /* 0x0000001507057291 */ /* 0x000fe2000f8e18ff */
[----:B------:R-:W-:Y:S01]  /*1e70*/  LOP3.LUT R12, R12, UR6, RZ, 0x3c, !PT ;  /* 0x000000060c0c7c12 */ /* 0x000fe2000f8e3cff */
[----:B------:R-:W-:Y:S02]  /*1e80*/  ULEA UR6, UR4, UR31, 0xb ;  /* 0x0000001f04067291 */ /* 0x000fe4000f8e58ff */
[----:B------:R-:W-:Y:S01]  /*1e90*/  UIADD3.X UR15, UPT, UPT, URZ, UR29, URZ, UP1, !UPT ;  /* 0x0000001dff0f7290 */ /* 0x000fe20008ffe4ff */
[----:B-1----:R-:W-:Y:S01]  /*1ea0*/  SHF.L.U32 R0, R12, 0x1f, RZ ;  /* 0x0000001f0c007819 */ /* 0x002fe200000006ff */
[----:B------:R-:W-:Y:S02]  /*1eb0*/  ULEA UR6, UR6, UR21, 0x1 ;  /* 0x0000001506067291 */ /* 0x000fe4000f8e08ff */
[----:B------:R-:W-:Y:S01]  /*1ec0*/  UPRMT UR16, URZ, 0x5410, UR27 ;  /* 0x00005410ff107896 */ /* 0x000fe2000800001b */
[----:B------:R4:W1:Y:S01]  /*1ed0*/  SYNCS.PHASECHK.TRANS64.TRYWAIT P0, [UR5+0x48], R0 ;  /* 0x00004800ff0075a7 */ /* 0x0008620008001105 */
[----:B------:R-:W-:-:S02]  /*1ee0*/  ULEA UR5, UR4, UR30, 0xd ;  /* 0x0000001e04057291 */ /* 0x000fc4000f8e68ff */
[----:B------:R-:W-:Y:S02]  /*1ef0*/  UIADD3 UR4, UP0, UPT, UR28, 0x180, URZ ;  /* 0x000001801c047890 */ /* 0x000fe4000ff1e0ff */
[----:B------:R-:W-:Y:S02]  /*1f00*/  ULEA UR5, UR5, UR21, 0x1 ;  /* 0x0000001505057291 */ /* 0x000fe4000f8e08ff */
[----:B------:R-:W-:Y:S02]  /*1f10*/  UIADD3 UR32, UPT, UPT, UR6, 0x8800, URZ ;  /* 0x0000880006207890 */ /* 0x000fe4000fffe0ff */
[----:B------:R-:W-:Y:S02]  /*1f20*/  UIADD3 UR8, UPT, UPT, UR5, 0x11800, URZ ;  /* 0x0001180005087890 */ /* 0x000fe4000fffe0ff */
[----:B------:R-:W-:Y:S02]  /*1f30*/  UIADD3.X UR5, UPT, UPT, URZ, UR29, URZ, UP0, !UPT ;  /* 0x0000001dff057290 */ /* 0x000fe400087fe4ff */
[----:B------:R-:W-:-:S02]  /*1f40*/  UISETP.NE.AND UP0, UPT, UR13, UR24, UPT ;  /* 0x000000180d00728c */ /* 0x000fc4000bf05270 */
[----:B------:R-:W-:Y:S01]  /*1f50*/  UPRMT UR6, URZ, 0x5410, UR26 ;  /* 0x00005410ff067896 */ /* 0x000fe2000800001a */
[----:B------:R-:W-:Y:S01]  /*1f60*/  UMOV UR18, 0x0 ;  /* 0x0000000000127882 */ /* 0x000fe20000000000 */
[----:B------:R-:W-:Y:S01]  /*1f70*/  UMOV UR19, 0x10000000 ;  /* 0x1000000000137882 */ /* 0x000fe20000000000 */
[----:B------:R-:W-:Y:S01]  /*1f80*/  UMOV UR12, UR36 ;  /* 0x00000024000c7c82 */ /* 0x000fe20008000000 */
[----:B------:R-:W-:Y:S01]  /*1f90*/  UMOV UR9, UR33 ;  /* 0x0000002100097c82 */ /* 0x000fe20008000000 */
[----:B------:R-:W-:Y:S01]  /*1fa0*/  UMOV UR10, UR34 ;  /* 0x00000022000a7c82 */ /* 0x000fe20008000000 */
[----:B------:R-:W-:Y:S03]  /*1fb0*/  UTMALDG.3D.MULTICAST [UR32], [UR14], UR16, desc[UR18] ;  /* 0x000012200e0073b4 */ /* 0x000fe60008011810 */
[----:B------:R2:W-:Y:S02]  /*1fc0*/  UTMALDG.3D.MULTICAST [UR8], [UR4], UR6, desc[UR18] ;  /* 0x00001208040073b4 */ /* 0x0005e40008011806 */
[----:B--2---:R-:W-:Y:S01]  /*1fd0*/  UMOV UR6, UR24 ;  /* 0x0000001800067c82 */ /* 0x004fe20008000000 */
[----:B------:R-:W-:Y:S01]  /*1fe0*/  UMOV UR4, UR7 ;  /* 0x0000000700047c82 */ /* 0x000fe20008000000 */
[----:B----4-:R-:W-:Y:S05]  /*1ff0*/  BRA.U UP0, `(.L_x_32) ;  /* 0xfffffffd00407547 */ /* 0x010fea000b83ffff */
.L_x_26:
[----:B------:R-:W-:Y:S01]  /*2000*/  ULEA UR4, UR7, UR21, 0x3 ;  /* 0x0000001507047291 */ /* 0x000fe2000f8e18ff */
[----:B-1----:R-:W-:Y:S01]  /*2010*/  SHF.L.U32 R0, R12, 0x1f, RZ ;  /* 0x0000001f0c007819 */ /* 0x002fe200000006ff */
[----:B------:R-:W-:Y:S01]  /*2020*/  @!P1 SYNCS.ARRIVE.TRANS64.A1T0 RZ, [UR21+0xd8], RZ ;  /* 0x0000d8ffffff99a7 */ /* 0x000fe20008100015 */
[----:B------:R-:W-:-:S06]  /*2030*/  UISETP.GT.AND UP0, UPT, UR45, UR44, UPT ;  /* 0x0000002c2d00728c */ /* 0x000fcc000bf04270 */
[----:B---3--:R1:W3:Y:S03]  /*2040*/  SYNCS.PHASECHK.TRANS64.TRYWAIT P0, [UR4+0x48], R0 ;  /* 0x00004800ff0075a7 */ /* 0x0082e60008001104 */
[----:B------:R-:W-:Y:S05]  /*2050*/  BRA.U !UP0, `(.L_x_33) ;  /* 0x0000000108bc7547 */ /* 0x000fea000b800000 */
[----:B------:R-:W-:Y:S01]  /*2060*/  UIADD3 UR13, UPT, UPT, UR46, UR6, URZ ;  /* 0x000000062e0d7290 */ /* 0x000fe2000fffe0ff */
[----:B------:R-:W-:-:S11]  /*2070*/  UMOV UR4, UR7 ;  /* 0x0000000700047c82 */ /* 0x000fd60008000000 */
.L_x_39:
[----:B------:R-:W-:Y:S01]  /*2080*/  ULEA UR17, UR4, UR21, 0x3 ;  /* 0x0000001504117291 */ /* 0x000fe2000f8e18ff */
[----:B---3--:R-:W-:Y:S01]  /*2090*/  @!P3 MOV R2, 0x5000 ;  /* 0x000050000002b802 */ /* 0x008fe20000000f00 */
[----:B-1-3--:R-:W-:Y:S10]  /*20a0*/  @P0 BRA `(.L_x_34) ;  /* 0x00000000000c0947 */ /* 0x00aff40003800000 */
[----:B------:R-:W-:-:S04]  /*20b0*/  SHF.L.U32 R3, R12, 0x1f, RZ ;  /* 0x0000001f0c037819 */ /* 0x000fc800000006ff */
[----:B------:R-:W3:Y:S02]  /*20c0*/  SYNCS.PHASECHK.TRANS64.TRYWAIT P0, [UR17+0x48], R3 ;  /* 0x00004803ff0075a7 */ /* 0x000ee40008001111 */
[----:B---3--:R-:W-:Y:S05]  /*20d0*/  @!P0 BRA `(.L_x_35) ;  /* 0x0000007800bc8947 */ /* 0x008fea0003800000 */
.L_x_34:
[----:B------:R3:W-:Y:S01]  /*20e0*/  @!P3 SYNCS.ARRIVE.TRANS64 RZ, [UR17], R2 ;  /* 0x00000002ffffb9a7 */ /* 0x0007e20008000011 */
[----:B------:R-:W-:-:S04]  /*20f0*/  ULOP3.LUT UR5, UR25, 0x2, URZ, 0xfc, !UPT ;  /* 0x0000000219057892 */ /* 0x000fc8000f8efcff */
[----:B------:R-:W-:-:S09]  /*2100*/  UISETP.NE.AND UP0, UPT, UR5, 0x2, UPT ;  /* 0x000000020500788c */ /* 0x000fd2000bf05270 */
[----:B------:R-:W-:Y:S05]  /*2110*/  BRA.U UP0, `(.L_x_36) ;  /* 0x0000000100047547 */ /* 0x000fea000b800000 */
[----:B--2---:R-:W-:Y:S05]  /*2120*/  BPT.TRAP 0x1 ;  /* 0x000000040000795c */ /* 0x004fea0000300000 */
.L_x_36:
[----:B------:R-:W-:Y:S04]  /*2130*/  BSSY.RECONVERGENT B0, `(.L_x_37) ;  /* 0x0000003000007945 */ /* 0x000fe80003800200 */
[----:B------:R-:W-:Y:S05]  /*2140*/  @P2 BRA `(.L_x_38) ;  /* 0x0000000000042947 */ /* 0x000fea0003800000 */
[----:B--2---:R-:W-:Y:S05]  /*2150*/  BPT.TRAP 0x1 ;  /* 0x000000040000795c */ /* 0x004fea0000300000 */
.L_x_38:
[----:B--2---:R-:W-:Y:S05]  /*2160*/  BSYNC.RECONVERGENT B0 ;  /* 0x0000000000007941 */ /* 0x004fea0003800200 */
.L_x_37:
[----:B------:R-:W-:Y:S02]  /*2170*/  UIADD3 UR5, UPT, UPT, UR4, 0x1, URZ ;  /* 0x0000000104057890 */ /* 0x000fe4000fffe0ff */
[----:B------:R-:W-:Y:S02]  /*2180*/  UIADD3 UR14, UP1, UPT, UR28, 0x80, URZ ;  /* 0x000000801c0e7890 */ /* 0x000fe4000ff3e0ff */
[----:B------:R-:W-:Y:S02]  /*2190*/  UISETP.NE.AND UP0, UPT, UR5, 0x9, UPT ;  /* 0x000000090500788c */ /* 0x000fe4000bf05270 */
[----:B------:R-:W-:Y:S02]  /*21a0*/  ULEA UR16, UR4, UR38, 0xc ;  /* 0x0000002604107291 */ /* 0x000fe4000f8e60ff */
[----:B------:R-:W-:Y:S02]  /*21b0*/  USEL UR8, URZ, 0x1, UP0 ;  /* 0x00000001ff087887 */ /* 0x000fe40008000000 */
[----:B------:R-:W-:-:S02]  /*21c0*/  USEL UR7, UR5, URZ, UP0 ;  /* 0x000000ff05077287 */ /* 0x000fc40008000000 */
[----:B------:R-:W-:Y:S02]  /*21d0*/  UIADD3 UR22, UP0, UPT, UR28, 0x180, URZ ;  /* 0x000001801c167890 */ /* 0x000fe4000ff1e0ff */
[----:B------:R-:W-:Y:S01]  /*21e0*/  ULEA UR5, UR7, UR21, 0x3 ;  /* 0x0000001507057291 */ /* 0x000fe2000f8e18ff */
[----:B------:R-:W-:Y:S01]  /*21f0*/  LOP3.LUT R12, R12, UR8, RZ, 0x3c, !PT ;  /* 0x000000080c0c7c12 */ /* 0x000fe2000f8e3cff */
[----:B------:R-:W-:Y:S02]  /*2200*/  ULEA UR8, UR4, UR37, 0xe ;  /* 0x0000002504087291 */ /* 0x000fe4000f8e70ff */
[----:B------:R-:W-:Y:S01]  /*2210*/  USHF.L.U32 UR18, UR6, 0x5, URZ ;  /* 0x0000000506127899 */ /* 0x000fe200080006ff */
[----:B-1----:R-:W-:Y:S01]  /*2220*/  SHF.L.U32 R0, R12, 0x1f, RZ ;  /* 0x0000001f0c007819 */ /* 0x002fe200000006ff */
[----:B------:R-:W-:Y:S02]  /*2230*/  UPRMT UR4, URZ, 0x5410, UR27 ;  /* 0x00005410ff047896 */ /* 0x000fe4000800001b */
[----:B------:R-:W-:Y:S01]  /*2240*/  UIADD3.X UR15, UPT, UPT, URZ, UR29, URZ, UP1, !UPT ;  /* 0x0000001dff0f7290 */ /* 0x000fe20008ffe4ff */
[----:B------:R4:W1:Y:S01]  /*2250*/  SYNCS.PHASECHK.TRANS64.TRYWAIT P0, [UR5+0x48], R0 ;  /* 0x00004800ff0075a7 */ /* 0x0008620008001105 */
[----:B------:R-:W-:-:S02]  /*2260*/  UPRMT UR5, URZ, 0x5410, UR26 ;  /* 0x00005410ff057896 */ /* 0x000fc4000800001a */
[----:B------:R-:W-:Y:S01]  /*2270*/  UIADD3.X UR23, UPT, UPT, URZ, UR29, URZ, UP0, !UPT ;  /* 0x0000001dff177290 */ /* 0x000fe200087fe4ff */
[----:B------:R-:W-:Y:S01]  /*2280*/  UMOV UR32, 0x0 ;  /* 0x0000000000207882 */ /* 0x000fe20000000000 */
[----:B------:R-:W-:Y:S01]  /*2290*/  UMOV UR33, 0x10000000 ;  /* 0x1000000000217882 */ /* 0x000fe20000000000 */
[----:B------:R-:W-:Y:S01]  /*22a0*/  UMOV UR19, UR35 ;  /* 0x0000002300137c82 */ /* 0x000fe20008000000 */
[----:B------:R-:W-:Y:S01]  /*22b0*/  UMOV UR20, UR36 ;  /* 0x0000002400147c82 */ /* 0x000fe20008000000 */
[----:B------:R-:W-:Y:S01]  /*22c0*/  UMOV UR12, UR36 ;  /* 0x00000024000c7c82 */ /* 0x000fe20008000000 */
[----:B------:R-:W-:Y:S01]  /*22d0*/  UMOV UR9, UR17 ;  /* 0x0000001100097c82 */ /* 0x000fe20008000000 */
[----:B------:R-:W-:Y:S01]  /*22e0*/  UMOV UR10, UR18 ;  /* 0x00000012000a7c82 */ /* 0x000fe20008000000 */
[----:B------:R2:W-:Y:S01]  /*22f0*/  UTMALDG.3D.MULTICAST [UR16], [UR14], UR4, desc[UR32] ;  /* 0x000020100e0073b4 */ /* 0x0005e20008011804 */
[----:B------:R-:W-:-:S04]  /*2300*/  UIADD3 UR6, UPT, UPT, UR6, 0x1, URZ ;  /* 0x0000000106067890 */ /* 0x000fc8000fffe0ff */
[----:B------:R-:W-:Y:S01]  /*2310*/  UISETP.NE.AND UP0, UPT, UR6, UR13, UPT ;  /* 0x0000000d0600728c */ /* 0x000fe2000bf05270 */
[----:B------:R4:W-:Y:S01]  /*2320*/  UTMALDG.3D.MULTICAST [UR8], [UR22], UR5, desc[UR32] ;  /* 0x00002008160073b4 */ /* 0x0009e20008011805 */
[----:B--2---:R-:W-:-:S07]  /*2330*/  UMOV UR4, UR7 ;  /* 0x0000000700047c82 */ /* 0x004fce0008000000 */
[----:B----4-:R-:W-:Y:S05]  /*2340*/  BRA.U UP0, `(.L_x_39) ;  /* 0xfffffffd004c7547 */ /* 0x010fea000b83ffff */
.L_x_33:
[C---:B------:R-:W-:Y:S01]  /*2350*/  LEA R3, R11.reuse, UR21, 0x3 ;  /* 0x000000150b037c11 */ /* 0x040fe2000f8e18ff */
[----:B------:R-:W-:Y:S01]  /*2360*/  NOP ;  /* 0x0000000000007918 */ /* 0x000fe20000000000 */
[----:B-1----:R-:W-:Y:S02]  /*2370*/  SHF.L.U32 R0, R10, 0x1f, RZ ;  /* 0x0000001f0a007819 */ /* 0x002fe400000006ff */
[----:B------:R-:W-:Y:S02]  /*2380*/  LEA R5, R11, UR21, 0x4 ;  /* 0x000000150b057c11 */ /* 0x000fe4000f8e20ff */
[----:B---3--:R-:W1:Y:S02]  /*2390*/  SYNCS.PHASECHK.TRANS64.TRYWAIT P0, [R3+URZ+0xe0], R0 ;  /* 0x0000e000030075a7 */ /* 0x008e6400080011ff */
[----:B-1----:R-:W-:Y:S05]  /*23a0*/  @!P0 BRA `(.L_x_40) ;  /* 0x0000007800208947 */ /* 0x002fea0003800000 */
.L_x_147:
[----:B------:R-:W3:Y:S01]  /*23b0*/  LDS.128 R4, [R5+0x170] ;  /* 0x0001700005047984 */ /* 0x000ee20000000c00 */
[----:B------:R-:W-:Y:S01]  /*23c0*/  UISETP.GE.AND UP0, UPT, UR42, 0x1, UPT ;  /* 0x000000012a00788c */ /* 0x000fe2000bf06270 */
[----:B------:R-:W-:Y:S01]  /*23d0*/  @!PT LDS RZ, [RZ] ;  /* 0x00000000fffff984 */ /* 0x000fe20000000800 */
[----:B------:R-:W-:Y:S01]  /*23e0*/  @!PT LDS RZ, [RZ] ;  /* 0x00000000fffff984 */ /* 0x000fe20000000800 */
[----:B------:R-:W-:Y:S01]  /*23f0*/  @!PT LDS RZ, [RZ] ;  /* 0x00000000fffff984 */ /* 0x000fe20000000800 */
[----:B------:R-:W-:Y:S01]  /*2400*/  @!PT LDS RZ, [RZ] ;  /* 0x00000000fffff984 */ /* 0x000fe20000000800 */
[----:B------:R4:W-:Y:S06]  /*2410*/  MEMBAR.ALL.CTA ;  /* 0x0000000000007992 */ /* 0x0009ec0000008000 */
[----:B----4-:R-:W4:Y:S01]  /*2420*/  FENCE.VIEW.ASYNC.S ;  /* 0x00000000000073c6 */ /* 0x010f220000000000 */
[----:B---3--:R-:W-:-:S13]  /*2430*/  LOP3.LUT P0, RZ, R6, 0x1, RZ, 0xc0, !PT ;  /* 0x0000000106ff7812 */ /* 0x008fda000780c0ff */
[----:B----4-:R-:W-:Y:S01]  /*2440*/  VOTEU.ANY UP1, P0 ;  /* 0x0000000000ff7886 */ /* 0x010fe20000020100 */
[----:B------:R-:W-:-:S13]  /*2450*/  PLOP3.LUT P0, PT, PT, PT, UP1, 0x80, 0x8 ;  /* 0x000000000008781c */ /* 0x000fda0003f0f018 */
[----:B-1----:R-:W-:Y:S02]  /*2460*/  @P0 LOP3.LUT R0, R5, 0xffff, RZ, 0xc0, !PT ;  /* 0x0000ffff05000812 */ /* 0x002fe400078ec0ff */
[----:B------:R-:W-:Y:S02]  /*2470*/  @P0 MOV R2, R4 ;  /* 0x0000000400020202 */ /* 0x000fe40000000f00 */
[----:B------:R-:W-:Y:S01]  /*2480*/  @P0 R2UR UR5, R0 ;  /* 0x00000000000502ca */ /* 0x000fe200000e0000 */
[----:B------:R-:W-:Y:S01]  /*2490*/  VIADD R0, R3, 0xf0 ;  /* 0x000000f003007836 */ /* 0x000fe20000000000 */
[----:B------:R-:W-:Y:S02]  /*24a0*/  @P0 SHF.R.U32.HI R4, RZ, 0x10, R5 ;  /* 0x00000010ff040819 */ /* 0x000fe40000011605 */
[----:B------:R-:W-:Y:S02]  /*24b0*/  @P0 R2UR UR6, R2 ;  /* 0x00000000020602ca */ /* 0x000fe400000e0000 */
[----:B------:R-:W-:-:S02]  /*24c0*/  PRMT R0, RZ, 0x654, R0 ;  /* 0x00000654ff007816 */ /* 0x000fc40000000000 */
[----:B------:R-:W-:Y:S02]  /*24d0*/  @P0 R2UR UR4, R4 ;  /* 0x00000000040402ca */ /* 0x000fe400000e0000 */
[----:B------:R1:W-:Y:S03]  /*24e0*/  SYNCS.ARRIVE.TRANS64.RED.A1T0 RZ, [R0+URZ], RZ ;  /* 0x000000ff00ff79a7 */ /* 0x0003e600081004ff */
[----:B------:R-:W-:-:S04]  /*24f0*/  @UP1 UMOV UR39, UR5 ;  /* 0x0000000500271c82 */ /* 0x000fc80008000000 */
[----:B------:R-:W-:-:S04]  /*2500*/  @UP1 UMOV UR40, UR6 ;  /* 0x0000000600281c82 */ /* 0x000fc80008000000 */
[----:B------:R-:W-:Y:S01]  /*2510*/  @UP1 UMOV UR36, UR4 ;  /* 0x0000000400241c82 */ /* 0x000fe20008000000 */
[----:B------:R-:W-:Y:S05]  /*2520*/  BRA.U !UP0, `(.L_x_41) ;  /* 0x0000000108d47547 */ /* 0x000fea000b800000 */
[----:B------:R-:W2:Y:S01]  /*2530*/  LDCU.128 UR12, c[0x0][0xb10] ;  /* 0x00016200ff0c77ac */ /* 0x000ea20008000c00 */
[----:B------:R-:W3:Y:S01]  /*2540*/  LDCU UR22, c[0x0][0xb20] ;  /* 0x00016400ff1677ac */ /* 0x000ee20008000800 */
[----:B------:R-:W4:Y:S01]  /*2550*/  LDCU UR20, c[0x0][0xb0c] ;  /* 0x00016180ff1477ac */ /* 0x000f220008000800 */
[----:B------:R-:W1:Y:S01]  /*2560*/  LDCU.64 UR8, c[0x0][0xb28] ;  /* 0x00016500ff0877ac */ /* 0x000e620008000a00 */
[----:B------:R-:W-:Y:S02]  /*2570*/  UISETP.NE.AND UP3, UPT, UR42, 0x1, UPT ;  /* 0x000000012a00788c */ /* 0x000fe4000bf65270 */
[----:B--2---:R-:W-:Y:S02]  /*2580*/  UIMAD.WIDE.U32 UR10, UR41, UR15, URZ ;  /* 0x0000000f290a72a5 */ /* 0x004fe4000f8e00ff */
[----:B------:R-:W-:Y:S02]  /*2590*/  UIMAD.WIDE.U32 UR4, UR43, UR12, URZ ;  /* 0x0000000c2b0472a5 */ /* 0x000fe4000f8e00ff */
[----:B------:R-:W-:-:S02]  /*25a0*/  UISETP.NE.AND UP0, UPT, UR14, 0x1, UPT ;  /* 0x000000010e00788c */ /* 0x000fc4000bf05270 */
[----:B------:R-:W-:Y:S01]  /*25b0*/  UIMAD.WIDE.U32 UR18, UR39, UR15, URZ ;  /* 0x0000000f271272a5 */ /* 0x000fe2000f8e00ff */
[----:B------:R-:W-:Y:S02]  /*25c0*/  UMOV UR10, UR11 ;  /* 0x0000000b000a7c82 */ /* 0x000fe40008000000 */
[----:B------:R-:W-:Y:S01]  /*25d0*/  UMOV UR4, UR5 ;  /* 0x0000000500047c82 */ /* 0x000fe20008000000 */
[----:B---3--:R-:W-:Y:S02]  /*25e0*/  USHF.R.U32.HI UR10, URZ, UR22, UR10 ;  /* 0x00000016ff0a7299 */ /* 0x008fe4000801160a */
[----:B----4-:R-:W-:Y:S02]  /*25f0*/  UISETP.NE.AND UP2, UPT, UR20, 0x1, UPT ;  /* 0x000000011400788c */ /* 0x010fe4000bf45270 */
[----:B------:R-:W-:Y:S02]  /*2600*/  USHF.R.U32.HI UR4, URZ, UR13, UR4 ;  /* 0x0000000dff047299 */ /* 0x000fe40008011604 */
[----:B------:R-:W-:-:S02]  /*2610*/  USEL UR5, UR41, UR10, !UP0 ;  /* 0x0000000a29057287 */ /* 0x000fc4000c000000 */
[----:B------:R-:W-:Y:S02]  /*2620*/  USEL UR6, UR43, UR4, !UP2 ;  /* 0x000000042b067287 */ /* 0x000fe4000d000000 */
[----:B-1----:R-:W-:Y:S01]  /*2630*/  UIMAD.WIDE.U32 UR10, UR5, UR8, URZ ;  /* 0x00000008050a72a5 */ /* 0x002fe2000f8e00ff */
[----:B------:R-:W-:Y:S01]  /*2640*/  UMOV UR4, UR19 ;  /* 0x0000001300047c82 */ /* 0x000fe20008000000 */
[----:B------:R-:W-:Y:S02]  /*2650*/  UIMAD.WIDE.U32 UR16, UR40, UR12, URZ ;  /* 0x0000000c281072a5 */ /* 0x000fe4000f8e00ff */
[----:B------:R-:W-:-:S03]  /*2660*/  UIMAD.WIDE.U32 UR18, UR6, UR8, URZ ;  /* 0x00000008061272a5 */ /* 0x000fc6000f8e00ff */
[----:B------:R-:W-:Y:S01]  /*2670*/  UMOV UR10, UR11 ;  /* 0x0000000b000a7c82 */ /* 0x000fe20008000000 */
[----:B------:R-:W-:Y:S02]  /*2680*/  USHF.R.U32.HI UR4, URZ, UR22, UR4 ;  /* 0x00000016ff047299 */ /* 0x000fe40008011604 */
[----:B------:R-:W-:Y:S01]  /*2690*/  @UP3 USHF.R.U32.HI UR5, URZ, UR9, UR10 ;  /* 0x00000009ff053299 */ /* 0x000fe2000801160a */
[----:B------:R-:W-:Y:S01]  /*26a0*/  UMOV UR16, UR17 ;  /* 0x0000001100107c82 */ /* 0x000fe20008000000 */
[----:B------:R-:W-:Y:S01]  /*26b0*/  UMOV UR18, UR19 ;  /* 0x0000001300127c82 */ /* 0x000fe20008000000 */
[----:B------:R-:W-:Y:S02]  /*26c0*/  USHF.R.U32.HI UR13, URZ, UR13, UR16 ;  /* 0x0000000dff0d7299 */ /* 0x000fe40008011610 */
[----:B------:R-:W-:Y:S02]  /*26d0*/  USEL UR4, UR39, UR4, !UP0 ;  /* 0x0000000427047287 */ /* 0x000fe4000c000000 */
[----:B------:R-:W-:-:S02]  /*26e0*/  @UP3 USHF.R.U32.HI UR6, URZ, UR9, UR18 ;  /* 0x00000009ff063299 */ /* 0x000fc40008011612 */
[----:B------:R-:W-:Y:S02]  /*26f0*/  UIMAD UR10, UR42, UR5, URZ ;  /* 0x000000052a0a72a4 */ /* 0x000fe4000f8e02ff */
[----:B------:R-:W-:Y:S02]  /*2700*/  USEL UR5, UR40, UR13, !UP2 ;  /* 0x0000000d28057287 */ /* 0x000fe4000d000000 */
[----:B------:R-:W-:Y:S02]  /*2710*/  UIMAD UR12, UR42, UR6, URZ ;  /* 0x000000062a0c72a4 */ /* 0x000fe4000f8e02ff */
[----:B------:R-:W-:Y:S02]  /*2720*/  UISETP.GE.AND UP0, UPT, UR4, UR10, UPT ;  /* 0x0000000a0400728c */ /* 0x000fe4000bf06270 */
[----:B------:R-:W-:Y:S02]  /*2730*/  UIMAD.WIDE.U32 UR10, UR4, UR8, URZ ;  /* 0x00000008040a72a5 */ /* 0x000fe4000f8e00ff */
[----:B------:R-:W-:-:S02]  /*2740*/  UISETP.GE.OR UP0, UPT, UR5, UR12, UP0 ;  /* 0x0000000c0500728c */ /* 0x000fc40008706670 */
        /* <DEDUP_REMOVED lines=19> */
.L_x_41:
[----:B------:R-:W3:Y:S02]  /*2880*/  LDCU UR4, c[0x0][0xb30] ;  /* 0x00016600ff0477ac */ /* 0x000ee40008000800 */
[----:B---3--:R-:W-:-:S09]  /*2890*/  UISETP.NE.AND UP0, UPT, UR4, 0x1, UPT ;  /* 0x000000010400788c */ /* 0x008fd2000bf05270 */
[----:B------:R-:W-:Y:S05]  /*28a0*/  BRA.U UP0, `(.L_x_42) ;  /* 0x0000000100447547 */ /* 0x000fea000b800000 */
[----:B------:R-:W3:Y:S01]  /*28b0*/  LDCU.128 UR12, c[0x0][0xb10] ;  /* 0x00016200ff0c77ac */ /* 0x000ee20008000c00 */
[----:B------:R-:W4:Y:S01]  /*28c0*/  LDCU UR10, c[0x0][0xb0c] ;  /* 0x00016180ff0a77ac */ /* 0x000f220008000800 */
[----:B------:R-:W1:Y:S01]  /*28d0*/  LDCU UR6, c[0x0][0xb20] ;  /* 0x00016400ff0677ac */ /* 0x000e620008000800 */
[----:B---3--:R-:W-:Y:S02]  /*28e0*/  UIMAD.WIDE.U32 UR8, UR40, UR12, URZ ;  /* 0x0000000c280872a5 */ /* 0x008fe4000f8e00ff */
[----:B------:R-:W-:Y:S02]  /*28f0*/  UIMAD.WIDE.U32 UR4, UR39, UR15, URZ ;  /* 0x0000000f270472a5 */ /* 0x000fe4000f8e00ff */
[----:B----4-:R-:W-:Y:S02]  /*2900*/  UISETP.NE.AND UP2, UPT, UR10, 0x1, UPT ;  /* 0x000000010a00788c */ /* 0x010fe4000bf45270 */
[----:B------:R-:W-:Y:S01]  /*2910*/  UISETP.NE.AND UP0, UPT, UR14, 0x1, UPT ;  /* 0x000000010e00788c */ /* 0x000fe2000bf05270 */
[----:B------:R-:W-:-:S02]  /*2920*/  UMOV UR8, UR9 ;  /* 0x0000000900087c82 */ /* 0x000fc40008000000 */
[----:B------:R-:W-:Y:S01]  /*2930*/  UMOV UR4, UR5 ;  /* 0x0000000500047c82 */ /* 0x000fe20008000000 */
[----:B------:R-:W-:Y:S02]  /*2940*/  USHF.R.U32.HI UR13, URZ, UR13, UR8 ;  /* 0x0000000dff0d7299 */ /* 0x000fe40008011608 */
[----:B-1----:R-:W-:Y:S02]  /*2950*/  USHF.R.U32.HI UR4, URZ, UR6, UR4 ;  /* 0x00000006ff047299 */ /* 0x002fe40008011604 */
[----:B------:R-:W-:Y:S02]  /*2960*/  USEL UR5, UR40, UR13, !UP2 ;  /* 0x0000000d28057287 */ /* 0x000fe4000d000000 */
[----:B------:R-:W-:-:S04]  /*2970*/  USEL UR4, UR39, UR4, !UP0 ;  /* 0x0000000427047287 */ /* 0x000fc8000c000000 */
[----:B------:R-:W-:Y:S02]  /*2980*/  UIADD3 UR6, UPT, UPT, UR5, -UR4, URZ ;  /* 0x8000000405067290 */ /* 0x000fe4000fffe0ff */
[----:B------:R-:W-:Y:S02]  /*2990*/  UIADD3 UR4, UPT, UPT, -UR5, UR4, URZ ;  /* 0x0000000405047290 */ /* 0x000fe4000fffe1ff */
[----:B------:R-:W-:Y:S02]  /*29a0*/  UIMAD UR39, UR6, UR14, UR39 ;  /* 0x0000000e062772a4 */ /* 0x000fe4000f8e0227 */
[----:B------:R-:W-:-:S12]  /*29b0*/  UIMAD UR40, UR4, UR10, UR40 ;  /* 0x0000000a042872a4 */ /* 0x000fd8000f8e0228 */
.L_x_42:
[----:B------:R-:W-:Y:S01]  /*29c0*/  VIADD R11, R11, 0x1 ;  /* 0x000000010b0b7836 */ /* 0x000fe20000000000 */
[----:B------:R-:W-:Y:S02]  /*29d0*/  R2UR UR5, R84 ;  /* 0x00000000540572ca */ /* 0x000fe400000e0000 */
[----:B------:R-:W-:Y:S02]  /*29e0*/  R2UR UR4, R83 ;  /* 0x00000000530472ca */ /* 0x000fe400000e0000 */
[C---:B------:R-:W-:Y:S02]  /*29f0*/  ISETP.NE.AND P0, PT, R11.reuse, 0x2, PT ;  /* 0x000000020b00780c */ /* 0x040fe40003f05270 */
[----:B------:R-:W-:Y:S02]  /*2a00*/  PLOP3.LUT P1, PT, PT, PT, PT, 0x80, 0x8 ;  /* 0x000000000008781c */ /* 0x000fe40003f2f070 */
[----:B------:R-:W-:Y:S02]  /*2a10*/  SEL R3, RZ, 0x1, P0 ;  /* 0x00000001ff037807 */ /* 0x000fe40000000000 */
[----:B------:R-:W-:-:S02]  /*2a20*/  SEL R11, R11, RZ, P0 ;  /* 0x000000ff0b0b7207 */ /* 0x000fc40000000000 */
[----:B------:R-:W-:Y:S01]  /*2a30*/  LOP3.LUT R10, R10, R3, RZ, 0x3c, !PT ;  /* 0x000000030a0a7212 */ /* 0x000fe200078e3cff */
[----:B------:R-:W-:Y:S02]  /*2a40*/  UIADD3 UR16, UPT, UPT, UR40, UR5, URZ ;  /* 0x0000000528107290 */ /* 0x000fe4000fffe0ff */
[----:B------:R-:W-:Y:S01]  /*2a50*/  UIADD3 UR20, UPT, UPT, UR39, UR4, URZ ;  /* 0x0000000427147290 */ /* 0x000fe2000fffe0ff */
[----:B------:R-:W-:Y:S11]  /*2a60*/  BRA.U UP1, `(.L_x_43) ;  /* 0xfffffff101447547 */ /* 0x000ff6000b83ffff */
[----:B------:R-:W-:Y:S01]  /*2a70*/  UIADD3 UR21, UPT, UPT, UR21, 0x48, URZ ;  /* 0x0000004815157890 */ /* 0x000fe2000fffe0ff */
[----:B------:R-:W-:-:S03]  /*2a80*/  SHF.L.U32 R3, R12, 0x1f, RZ ;  /* 0x0000001f0c037819 */ /* 0x000fc600000006ff */
[----:B------:R-:W-:-:S09]  /*2a90*/  ULEA UR4, UR7, UR21, 0x3 ;  /* 0x0000001507047291 */ /* 0x000fd2000f8e18ff */
[----:B------:R-:W3:Y:S02]  /*2aa0*/  SYNCS.PHASECHK.TRANS64.TRYWAIT P0, [UR4], R3 ;  /* 0x00000003ff0075a7 */ /* 0x000ee40008001104 */
[----:B---3--:R-:W-:Y:S05]  /*2ab0*/  @!P0 BRA `(.L_x_44) ;  /* 0x0000007000708947 */ /* 0x008fea0003800000 */
.L_x_149:
[----:B------:R-:W-:-:S04]  /*2ac0*/  UIADD3 UR4, UPT, UPT, UR7, 0x1, URZ ;  /* 0x0000000107047890 */ /* 0x000fc8000fffe0ff */
[----:B------:R-:W-:-:S04]  /*2ad0*/  UISETP.NE.AND UP0, UPT, UR4, 0x9, UPT ;  /* 0x000000090400788c */ /* 0x000fc8000bf05270 */
[----:B------:R-:W-:Y:S02]  /*2ae0*/  USEL UR6, URZ, 0x1, UP0 ;  /* 0x00000001ff067887 */ /* 0x000fe40008000000 */
[----:B------:R-:W-:-:S04]  /*2af0*/  USEL UR4, UR4, URZ, UP0 ;  /* 0x000000ff04047287 */ /* 0x000fc80008000000 */
[----:B------:R-:W-:Y:S01]  /*2b00*/  ULEA UR5, UR4, UR21, 0x3 ;  /* 0x0000001504057291 */ /* 0x000fe2000f8e18ff */
[----:B------:R-:W-:-:S04]  /*2b10*/  LOP3.LUT R2, R12, UR6, RZ, 0x3c, !PT ;  /* 0x000000060c027c12 */ /* 0x000fc8000f8e3cff */
[----:B-1----:R-:W-:-:S04]  /*2b20*/  SHF.L.U32 R3, R2, 0x1f, RZ ;  /* 0x0000001f02037819 */ /* 0x002fc800000006ff */
[----:B------:R-:W1:Y:S02]  /*2b30*/  SYNCS.PHASECHK.TRANS64.TRYWAIT P0, [UR5], R3 ;  /* 0x00000003ff0075a7 */ /* 0x000e640008001105 */
[----:B-1----:R-:W-:Y:S05]  /*2b40*/  @!P0 BRA `(.L_x_45) ;  /* 0x0000007000648947 */ /* 0x002fea0003800000 */
.L_x_151:
        /* <DEDUP_REMOVED lines=9> */
.L_x_153:
        /* <DEDUP_REMOVED lines=9> */
.L_x_155:
        /* <DEDUP_REMOVED lines=9> */
.L_x_157:
        /* <DEDUP_REMOVED lines=9> */
.L_x_159:
        /* <DEDUP_REMOVED lines=9> */
.L_x_161:
        /* <DEDUP_REMOVED lines=9> */
.L_x_163:
[----:B------:R-:W-:-:S04]  /*2eb0*/  UIADD3 UR4, UPT, UPT, UR4, 0x1, URZ ;  /* 0x0000000104047890 */ /* 0x000fc8000fffe0ff */
[----:B------:R-:W-:-:S04]  /*2ec0*/  UISETP.NE.AND UP0, UPT, UR4, 0x9, UPT ;  /* 0x000000090400788c */ /* 0x000fc8000bf05270 */
[----:B------:R-:W-:Y:S02]  /*2ed0*/  USEL UR5, URZ, 0x1, UP0 ;  /* 0x00000001ff057887 */ /* 0x000fe40008000000 */
[----:B------:R-:W-:-:S04]  /*2ee0*/  USEL UR4, UR4, URZ, UP0 ;  /* 0x000000ff04047287 */ /* 0x000fc80008000000 */
[----:B------:R-:W-:Y:S01]  /*2ef0*/  ULEA UR4, UR4, UR21, 0x3 ;  /* 0x0000001504047291 */ /* 0x000fe2000f8e18ff */
[----:B-1----:R-:W-:-:S04]  /*2f00*/  LOP3.LUT R3, R2, UR5, RZ, 0x3c, !PT ;  /* 0x0000000502037c12 */ /* 0x002fc8000f8e3cff */
[----:B------:R-:W-:Y:S01]  /*2f10*/  SHF.L.U32 R3, R3, 0x1f, RZ ;  /* 0x0000001f03037819 */ /* 0x000fe200000006ff */
[----:B------:R-:W-:-:S07]  /*2f20*/  IMAD.U32 R0, RZ, RZ, UR4 ;  /* 0x00000004ff007e24 */ /* 0x000fce000f8e00ff */
.L_x_52:
[----:B-1----:R1:W3:Y:S02]  /*2f30*/  SYNCS.PHASECHK.TRANS64.TRYWAIT P0, [R0+URZ], R3 ;  /* 0x00000003000075a7 */ /* 0x0022e400080011ff */
[----:B---3--:R-:W-:Y:S05]  /*2f40*/  @!P0 NANOSLEEP.SYNCS 0x989680 ;  /* 0x009896800000895d */ /* 0x008fea0003900000 */
[----:B------:R-:W3:Y:S02]  /*2f50*/  @!P0 SYNCS.PHASECHK.TRANS64 P0, [R0+URZ], R3 ;  /* 0x00000003000085a7 */ /* 0x000ee400080010ff */
[----:B--23--:R-:W-:Y:S05]  /*2f60*/  @P0 EXIT ;  /* 0x000000000000094d */ /* 0x00cfea0003800000 */
[----:B------:R-:W-:Y:S05]  /*2f70*/  BRA `(.L_x_52) ;  /* 0xfffffffc00ec7947 */ /* 0x000fea000383ffff */
.L_x_23:
[----:B------:R-:W2:Y:S02]  /*2f80*/  S2UR UR4, SR_CgaCtaId ;  /* 0x00000000000479c3 */ /* 0x000ea40000008800 */
[----:B--2---:R-:W-:-:S04]  /*2f90*/  UISETP.NE.AND UP0, UPT, UR4, URZ, UPT ;  /* 0x000000ff0400728c */ /* 0x004fc8000bf05270 */
[----:B------:R-:W-:-:S09]  /*2fa0*/  UISETP.NE.OR UP0, UPT, UR17, 0x1, UP0 ;  /* 0x000000011100788c */ /* 0x000fd20008705670 */
[----:B------:R-:W-:Y:S05]  /*2fb0*/  BRA.U UP0, `(.L_x_53) ;  /* 0x00000005004c7547 */ /* 0x000fea000b800000 */
[----:B------:R-:W2:Y:S01]  /*2fc0*/  S2UR UR5, SR_CgaCtaId ;  /* 0x00000000000579c3 */ /* 0x000ea20000008800 */
[----:B------:R-:W-:Y:S01]  /*2fd0*/  UMOV UR4, 0x400 ;  /* 0x0000040000047882 */ /* 0x000fe20000000000 */
[----:B------:R-:W-:Y:S01]  /*2fe0*/  ISETP.GE.U32.AND P2, PT, R0, 0x8, PT ;  /* 0x000000080000780c */ /* 0x000fe20003f46070 */
[----:B------:R-:W-:Y:S01]  /*2ff0*/  IMAD.MOV.U32 R12, RZ, RZ, 0x1 ;  /* 0x00000001ff0c7424 */ /* 0x000fe200078e00ff */
[----:B------:R-:W-:Y:S02]  /*3000*/  CS2R R10, SRZ ;  /* 0x00000000000a7805 */ /* 0x000fe4000001ff00 */
[----:B------:R-:W-:Y:S01]  /*3010*/  CS2R R8, SRZ ;  /* 0x0000000000087805 */ /* 0x000fe2000001ff00 */
[----:B--2---:R-:W-:-:S03]  /*3020*/  ULEA UR6, UR5, UR4, 0x18 ;  /* 0x0000000405067291 */ /* 0x004fc6000f8ec0ff */
[----:B------:R-:W-:-:S09]  /*3030*/  UMOV UR5, URZ ;  /* 0x000000ff00057c82 */ /* 0x000fd20008000000 */
.L_x_57:
[----:B------:R-:W-:Y:S02]  /*3040*/  LEA R2, R8, UR6, 0x3 ;  /* 0x0000000608027c11 */ /* 0x000fe4000f8e18ff */
[----:B------:R-:W-:-:S03]  /*3050*/  SHF.L.U32 R5, R9, 0x1f, RZ ;  /* 0x0000001f09057819 */ /* 0x000fc600000006ff */
[----:B------:R-:W-:Y:S01]  /*3060*/  VIADD R4, R2, 0x150 ;  /* 0x0000015002047836 */ /* 0x000fe20000000000 */
[----:B------:R-:W2:Y:S02]  /*3070*/  SYNCS.PHASECHK.TRANS64.TRYWAIT P0, [R2+URZ+0x140], R5 ;  /* 0x00014005020075a7 */ /* 0x000ea400080011ff */
[----:B--2---:R-:W-:Y:S05]  /*3080*/  @!P0 BRA `(.L_x_54) ;  /* 0x0000006c00bc8947 */ /* 0x004fea0003800000 */
.L_x_164:
[----:B------:R-:W-:Y:S01]  /*3090*/  ULEA UR4, UR5, UR6, 0x3 ;  /* 0x0000000605047291 */ /* 0x000fe2000f8e18ff */
[----:B------:R-:W-:Y:S02]  /*30a0*/  PRMT R4, RZ, 0x654, R4 ;  /* 0x00000654ff047816 */ /* 0x000fe40000000004 */
[----:B--2---:R-:W-:Y:S01]  /*30b0*/  SHF.L.U32 R5, R12, 0x1f, RZ ;  /* 0x0000001f0c057819 */ /* 0x004fe200000006ff */
[----:B------:R-:W-:Y:S01]  /*30c0*/  UIADD3 UR7, UPT, UPT, UR4, 0xe0, URZ ;  /* 0x000000e004077890 */ /* 0x000fe2000fffe0ff */
[----:B------:R2:W-:Y:S05]  /*30d0*/  SYNCS.ARRIVE.TRANS64.RED.A1T0 RZ, [R4+URZ], RZ ;  /* 0x000000ff04ff79a7 */ /* 0x0005ea00081004ff */
[----:B------:R-:W-:Y:S01]  /*30e0*/  IMAD.U32 R7, RZ, RZ, UR7 ;  /* 0x00000007ff077e24 */ /* 0x000fe2000f8e00ff */
[----:B------:R-:W3:Y:S04]  /*30f0*/  SYNCS.PHASECHK.TRANS64.TRYWAIT P0, [UR4+0xf0], R5 ;  /* 0x0000f005ff0075a7 */ /* 0x000ee80008001104 */
[----:B------:R-:W-:Y:S01]  /*3100*/  PRMT R6, R0, 0x654, R7 ;  /* 0x0000065400067816 */ /* 0x000fe20000000007 */
[----:B--2---:R-:W-:Y:S01]  /*3110*/  @!P2 IMAD.MOV.U32 R4, RZ, RZ, 0x10 ;  /* 0x00000010ff04a424 */ /* 0x004fe200078e00ff */
[----:B---3--:R-:W-:Y:S06]  /*3120*/  @!P0 BRA `(.L_x_55) ;  /* 0x0000006c00a88947 */ /* 0x008fec0003800000 */
.L_x_166:
[----:B------:R-:W-:Y:S01]  /*3130*/  ULEA UR8, UR5, UR6, 0x4 ;  /* 0x0000000605087291 */ /* 0x000fe2000f8e20ff */
[----:B------:R-:W-:Y:S01]  /*3140*/  SEL R3, R6, R3, !P2 ;  /* 0x0000000306037207 */ /* 0x000fe20005000000 */
[----:B------:R-:W-:Y:S01]  /*3150*/  UIADD3 UR9, UPT, UPT, UR4, 0xe0, URZ ;  /* 0x000000e004097890 */ /* 0x000fe2000fffe0ff */
[----:B--2---:R-:W-:Y:S01]  /*3160*/  LEA R2, R11, UR6, 0x3 ;  /* 0x000000060b027c11 */ /* 0x004fe2000f8e18ff */
[----:B------:R-:W-:Y:S01]  /*3170*/  UIADD3 UR8, UPT, UPT, UR8, 0x170, URZ ;  /* 0x0000017008087890 */ /* 0x000fe2000fffe0ff */
[----:B------:R-:W-:Y:S01]  /*3180*/  SHF.L.U32 R5, R10, 0x1f, RZ ;  /* 0x0000001f0a057819 */ /* 0x000fe200000006ff */
[----:B------:R2:W-:Y:S01]  /*3190*/  @!P2 SYNCS.ARRIVE.TRANS64.RED RZ, [R3+URZ], R4 ;  /* 0x0000000403ffa9a7 */ /* 0x0005e200080004ff */
[----:B------:R-:W-:Y:S01]  /*31a0*/  UIADD3 UR4, UPT, UPT, UR5, 0x1, URZ ;  /* 0x0000000105047890 */ /* 0x000fe2000fffe0ff */
[----:B------:R-:W-:-:S03]  /*31b0*/  VIADD R8, R8, 0x1 ;  /* 0x0000000108087836 */ /* 0x000fc60000000000 */
[----:B------:R-:W-:Y:S02]  /*31c0*/  UISETP.NE.AND UP0, UPT, UR4, 0x2, UPT ;  /* 0x000000020400788c */ /* 0x000fe4000bf05270 */
[----:B------:R-:W-:Y:S06]  /*31d0*/  UGETNEXTWORKID.BROADCAST [UR8], [UR9] ;  /* 0x00000000080073ca */ /* 0x000fec0008000100 */
[----:B------:R-:W-:Y:S01]  /*31e0*/  USEL UR7, URZ, 0x1, UP0 ;  /* 0x00000001ff077887 */ /* 0x000fe20008000000 */
[----:B------:R-:W-:Y:S01]  /*31f0*/  ISETP.NE.AND P0, PT, R8, 0x2, PT ;  /* 0x000000020800780c */ /* 0x000fe20003f05270 */
[----:B------:R-:W-:Y:S01]  /*3200*/  USEL UR5, UR4, URZ, UP0 ;  /* 0x000000ff04057287 */ /* 0x000fe20008000000 */
[----:B------:R-:W3:Y:S03]  /*3210*/  SYNCS.PHASECHK.TRANS64.TRYWAIT P1, [R2+URZ+0xe0], R5 ;  /* 0x0000e005020075a7 */ /* 0x000ee600080211ff */
[----:B------:R-:W-:Y:S01]  /*3220*/  LOP3.LUT R12, R12, UR7, RZ, 0x3c, !PT ;  /* 0x000000070c0c7c12 */ /* 0x000fe2000f8e3cff */
[----:B--23--:R-:W-:Y:S07]  /*3230*/  @!P1 BRA `(.L_x_56) ;  /* 0x0000006c007c9947 */ /* 0x00cfee0003800000 */
.L_x_167:
[C---:B------:R-:W-:Y:S01]  /*3240*/  LEA R4, R11.reuse, UR6, 0x4 ;  /* 0x000000060b047c11 */ /* 0x040fe2000f8e20ff */
[----:B--2---:R-:W-:Y:S01]  /*3250*/  VIADD R2, R2, 0xf0 ;  /* 0x000000f002027836 */ /* 0x004fe20000000000 */
[----:B------:R-:W-:Y:S01]  /*3260*/  SEL R8, R8, RZ, P0 ;  /* 0x000000ff08087207 */ /* 0x000fe20000000000 */
[----:B------:R-:W-:-:S03]  /*3270*/  VIADD R11, R11, 0x1 ;  /* 0x000000010b0b7836 */ /* 0x000fc60000000000 */
[----:B------:R-:W2:Y:S01]  /*3280*/  LDS.128 R4, [R4+0x170] ;  /* 0x0001700004047984 */ /* 0x000ea20000000c00 */
[----:B------:R-:W-:Y:S02]  /*3290*/  PRMT R2, RZ, 0x654, R2 ;  /* 0x00000654ff027816 */ /* 0x000fe40000000002 */
[C---:B------:R-:W-:Y:S01]  /*32a0*/  ISETP.NE.AND P1, PT, R11.reuse, 0x2, PT ;  /* 0x000000020b00780c */ /* 0x040fe20003f25270 */
[----:B------:R-:W-:Y:S01]  /*32b0*/  @!PT LDS RZ, [RZ] ;  /* 0x00000000fffff984 */ /* 0x000fe20000000800 */
[----:B------:R-:W-:Y:S01]  /*32c0*/  @!PT LDS RZ, [RZ] ;  /* 0x00000000fffff984 */ /* 0x000fe20000000800 */
[----:B------:R-:W-:Y:S01]  /*32d0*/  @!PT LDS RZ, [RZ] ;  /* 0x00000000fffff984 */ /* 0x000fe20000000800 */
[----:B------:R-:W-:Y:S01]  /*32e0*/  @!PT LDS RZ, [RZ] ;  /* 0x00000000fffff984 */ /* 0x000fe20000000800 */
[----:B------:R3:W-:Y:S06]  /*32f0*/  MEMBAR.ALL.CTA ;  /* 0x0000000000007992 */ /* 0x0007ec0000008000 */
[----:B---3--:R-:W3:Y:S01]  /*3300*/  FENCE.VIEW.ASYNC.S ;  /* 0x00000000000073c6 */ /* 0x008ee20000000000 */
[----:B------:R-:W-:Y:S01]  /*3310*/  SEL R11, R11, RZ, P1 ;  /* 0x000000ff0b0b7207 */ /* 0x000fe20000800000 */
[----:B---3--:R3:W-:Y:S01]  /*3320*/  SYNCS.ARRIVE.TRANS64.RED.A1T0 RZ, [R2+URZ], RZ ;  /* 0x000000ff02ff79a7 */ /* 0x0087e200081004ff */
[----:B--2---:R-:W-:-:S02]  /*3330*/  LOP3.LUT P3, RZ, R6, 0x1, RZ, 0xc0, !PT ;  /* 0x0000000106ff7812 */ /* 0x004fc4000786c0ff */
[----:B------:R-:W-:-:S04]  /*3340*/  SEL R5, RZ, 0x1, P1 ;  /* 0x00000001ff057807 */ /* 0x000fc80000800000 */
[----:B------:R-:W-:Y:S02]  /*3350*/  LOP3.LUT R10, R10, R5, RZ, 0x3c, !PT ;  /* 0x000000050a0a7212 */ /* 0x000fe400078e3cff */
[----:B---3--:R-:W-:-:S04]  /*3360*/  SEL R2, RZ, 0x1, P0 ;  /* 0x00000001ff027807 */ /* 0x008fc80000000000 */
[----:B------:R-:W-:Y:S01]  /*3370*/  LOP3.LUT R9, R9, R2, RZ, 0x3c, !PT ;  /* 0x0000000209097212 */ /* 0x000fe200078e3cff */
[----:B------:R-:W-:Y:S06]  /*3380*/  @P3 BRA `(.L_x_57) ;  /* 0xfffffffc002c3947 */ /* 0x000fec000383ffff */
[----:B------:R-:W-:Y:S01]  /*3390*/  ULEA UR4, UR5, UR6, 0x3 ;  /* 0x0000000605047291 */ /* 0x000fe2000f8e18ff */
[----:B------:R-:W-:-:S08]  /*33a0*/  SHF.L.U32 R3, R12, 0x1f, RZ ;  /* 0x0000001f0c037819 */ /* 0x000fd000000006ff */
[----:B------:R-:W2:Y:S02]  /*33b0*/  SYNCS.PHASECHK.TRANS64 P0, [UR4+0xf0], R3 ;  /* 0x0000f003ff0075a7 */ /* 0x000ea40008001004 */
[----:B--2---:R-:W-:Y:S05]  /*33c0*/  @P0 BRA `(.L_x_58) ;  /* 0x0000000000080947 */ /* 0x004fea0003800000 */
[----:B------:R-:W2:Y:S02]  /*33d0*/  SYNCS.PHASECHK.TRANS64.TRYWAIT P0, [UR4+0xf0], R3 ;  /* 0x0000f003ff0075a7 */ /* 0x000ea40008001104 */
[----:B--2---:R-:W-:Y:S05]  /*33e0*/  @!P0 BRA `(.L_x_59) ;  /* 0x0000006c00248947 */ /* 0x004fea0003800000 */
.L_x_58:
[----:B------:R-:W-:-:S04]  /*33f0*/  UIADD3 UR7, UPT, UPT, UR5, 0x1, URZ ;  /* 0x0000000105077890 */ /* 0x000fc8000fffe0ff */
[----:B------:R-:W-:-:S04]  /*3400*/  UISETP.NE.AND UP0, UPT, UR7, 0x2, UPT ;  /* 0x000000020700788c */ /* 0x000fc8000bf05270 */
[----:B------:R-:W-:Y:S02]  /*3410*/  USEL UR8, URZ, 0x1, UP0 ;  /* 0x00000001ff087887 */ /* 0x000fe40008000000 */
[----:B------:R-:W-:-:S04]  /*3420*/  USEL UR7, UR7, URZ, UP0 ;  /* 0x000000ff07077287 */ /* 0x000fc80008000000 */
[----:B------:R-:W-:Y:S01]  /*3430*/  ULEA UR7, UR7, UR6, 0x3 ;  /* 0x0000000607077291 */ /* 0x000fe2000f8e18ff */
[----:B--2---:R-:W-:-:S04]  /*3440*/  LOP3.LUT R3, R12, UR8, RZ, 0x3c, !PT ;  /* 0x000000080c037c12 */ /* 0x004fc8000f8e3cff */
[----:B------:R-:W-:-:S04]  /*3450*/  SHF.L.U32 R0, R3, 0x1f, RZ ;  /* 0x0000001f03007819 */ /* 0x000fc800000006ff */
[----:B------:R-:W2:Y:S02]  /*3460*/  SYNCS.PHASECHK.TRANS64 P0, [UR7+0xf0], R0 ;  /* 0x0000f000ff0075a7 */ /* 0x000ea40008001007 */
[----:B-12---:R-:W-:Y:S05]  /*3470*/  @P0 EXIT ;  /* 0x000000000000094d */ /* 0x006fea0003800000 */
[----:B------:R-:W-:Y:S02]  /*3480*/  SHF.L.U32 R3, R3, 0x1f, RZ ;  /* 0x0000001f03037819 */ /* 0x000fe400000006ff */
[----:B------:R-:W-:-:S07]  /*3490*/  MOV R0, UR7 ;  /* 0x0000000700007c02 */ /* 0x000fce0008000f00 */
.L_x_60:
[----:B-1----:R1:W2:Y:S02]  /*34a0*/  SYNCS.PHASECHK.TRANS64.TRYWAIT P0, [R0+URZ+0xf0], R3 ;  /* 0x0000f003000075a7 */ /* 0x0022a400080011ff */
[----:B--2---:R-:W-:Y:S05]  /*34b0*/  @!P0 NANOSLEEP.SYNCS 0x989680 ;  /* 0x009896800000895d */ /* 0x004fea0003900000 */
[----:B------:R-:W2:Y:S02]  /*34c0*/  @!P0 SYNCS.PHASECHK.TRANS64 P0, [R0+URZ+0xf0], R3 ;  /* 0x0000f003000085a7 */ /* 0x000ea400080010ff */
[----:B--2---:R-:W-:Y:S05]  /*34d0*/  @P0 EXIT ;  /* 0x000000000000094d */ /* 0x004fea0003800000 */
[----:B------:R-:W-:Y:S05]  /*34e0*/  BRA `(.L_x_60) ;  /* 0xfffffffc00ec7947 */ /* 0x000fea000383ffff */
.L_x_53:
[----:B------:R-:W-:Y:S05]  /*34f0*/  BRA.U UP5, `(.L_x_61) ;  /* 0x0000000d05a07547 */ /* 0x000fea000b800000 */
[----:B------:R-:W2:Y:S01]  /*3500*/  S2UR UR7, SR_CgaCtaId ;  /* 0x00000000000779c3 */ /* 0x000ea20000008800 */
[----:B------:R-:W-:Y:S01]  /*3510*/  UMOV UR4, 0x40 ;  /* 0x0000004000047882 */ /* 0x000fe20000000000 */
[----:B------:R-:W-:Y:S01]  /*3520*/  NOP ;  /* 0x0000000000007918 */ /* 0x000fe20000000000 */
[----:B------:R-:W-:Y:S01]  /*3530*/  UMOV UR6, 0x400 ;  /* 0x0000040000067882 */ /* 0x000fe20000000000 */
[----:B--2---:R-:W-:Y:S02]  /*3540*/  ULEA UR5, UR7, UR4, 0x18 ;  /* 0x0000000407057291 */ /* 0x004fe4000f8ec0ff */
[----:B------:R-:W-:-:S07]  /*3550*/  ULEA UR6, UR7, UR6, 0x18 ;  /* 0x0000000607067291 */ /* 0x000fce000f8ec0ff */
[----:B------:R-:W2:Y:S02]  /*3560*/  LDS.U8 R0, [UR5+0x1c] ;  /* 0x00001c05ff007984 */ /* 0x000ea40008000000 */
[----:B--2---:R-:W-:-:S13]  /*3570*/  ISETP.NE.AND P0, PT, R0, RZ, PT ;  /* 0x000000ff0000720c */ /* 0x004fda0003f05270 */
[----:B------:R-:W-:Y:S05]  /*3580*/  @P0 BRA `(.L_x_62) ;  /* 0x0000000000580947 */ /* 0x000fea0003800000 */
[----:B------:R-:W-:-:S13]  /*3590*/  ELECT P0, URZ, PT ;  /* 0x0000000000ff782f */ /* 0x000fda0003800000 */
[----:B------:R-:W-:Y:S05]  /*35a0*/  @!P0 BRA `(.L_x_63) ;  /* 0x0000000000608947 */ /* 0x000fea0003800000 */
[----:B------:R-:W-:Y:S01]  /*35b0*/  UMOV UR4, 0x10 ;  /* 0x0000001000047882 */ /* 0x000fe20000000000 */
[----:B------:R-:W-:Y:S01]  /*35c0*/  HFMA2 R0, -RZ, RZ, 0, 5.9604644775390625e-08 ;  /* 0x00000001ff007431 */ /* 0x000fe200000001ff */
[----:B------:R-:W-:-:S03]  /*35d0*/  MOV R3, 0xffff ;  /* 0x0000ffff00037802 */ /* 0x000fc60000000f00 */
[----:B------:R-:W-:Y:S04]  /*35e0*/  DEPBAR.LE SB2, 0x36 ;  /* 0x0000ad800000791a */ /* 0x000fe80000000000 */
[----:B------:R-:W2:Y:S02]  /*35f0*/  UTCATOMSWS.FIND_AND_SET.ALIGN UP0, UR4, UR4 ;  /* 0x00000004000475e3 */ /* 0x000ea40008000800 */
[----:B--2---:R-:W-:Y:S01]  /*3600*/  MOV R4, UR4 ;  /* 0x0000000400047c02 */ /* 0x004fe20008000f00 */
[----:B------:R-:W-:Y:S06]  /*3610*/  BRA.U UP0, `(.L_x_64) ;  /* 0x0000000100187547 */ /* 0x000fec000b800000 */
.L_x_65:
[----:B------:R-:W-:Y:S05]  /*3620*/  NANOSLEEP 0x64 ;  /* 0x000000640000795d */ /* 0x000fea0003800000 */
[----:B------:R-:W-:-:S05]  /*3630*/  UMOV UR4, 0x10 ;  /* 0x0000001000047882 */ /* 0x000fca0000000000 */
[----:B------:R-:W-:Y:S04]  /*3640*/  DEPBAR.LE SB2, 0x36 ;  /* 0x0000ad800000791a */ /* 0x000fe80000000000 */
[----:B------:R-:W2:Y:S02]  /*3650*/  UTCATOMSWS.FIND_AND_SET.ALIGN UP0, UR4, UR4 ;  /* 0x00000004000475e3 */ /* 0x000ea40008000800 */
[----:B--2---:R-:W-:Y:S01]  /*3660*/  MOV R4, UR4 ;  /* 0x0000000400047c02 */ /* 0x004fe20008000f00 */
[----:B------:R-:W-:Y:S05]  /*3670*/  BRA.U !UP0, `(.L_x_65) ;  /* 0xfffffffd08e87547 */ /* 0x000fea000b83ffff */
.L_x_64:
[-C--:B------:R-:W-:Y:S02]  /*3680*/  SHF.L.U32 R3, R3, R4.reuse, RZ ;  /* 0x0000000403037219 */ /* 0x080fe400000006ff */
[----:B------:R-:W-:Y:S01]  /*3690*/  SHF.L.U32 R0, R0, R4, RZ ;  /* 0x0000000400007219 */ /* 0x000fe200000006ff */
[----:B------:R-:W-:Y:S02]  /*36a0*/  IMAD.SHL.U32 R4, R4, 0x20, RZ ;  /* 0x0000002004047824 */ /* 0x000fe400078e00ff */
[----:B------:R2:W-:Y:S04]  /*36b0*/  ATOMS.OR RZ, [UR5+0x14], R3 ;  /* 0x00001403ffff798c */ /* 0x0005e8000b000005 */
[----:B------:R2:W-:Y:S04]  /*36c0*/  ATOMS.OR RZ, [UR5+0x18], R0 ;  /* 0x00001800ffff798c */ /* 0x0005e8000b000005 */
[----:B------:R2:W-:Y:S01]  /*36d0*/  STS [UR6+0x190], R4 ;  /* 0x00019004ff007988 */ /* 0x0005e20008000806 */
[----:B------:R-:W-:Y:S05]  /*36e0*/  BRA `(.L_x_63) ;  /* 0x0000000000107947 */ /* 0x000fea0003800000 */
.L_x_62:
[----:B------:R-:W-:Y:S02]  /*36f0*/  MOV R0, 0xffffffff ;  /* 0xffffffff00007802 */ /* 0x000fe40000000f00 */
[----:B------:R-:W-:-:S03]  /*3700*/  MOV R4, 0x3730 ;  /* 0x0000373000047802 */ /* 0x000fc60000000f00 */
[----:B------:R2:W-:Y:S04]  /*3710*/  STS [UR6+0x190], R0 ;  /* 0x00019000ff007988 */ /* 0x0005e80008000806 */
[----:B-12--5:R-:W-:Y:S05]  /*3720*/  CALL.REL.NOINC `($__internal_1_$__cuda_sm10x_tcgen05_guardrail_trap_phase_invalid_during_alloc) ;  /* 0x00000070006c7944 */ /* 0x026fea0003c00000 */
.L_x_63:
[----:B------:R-:W-:Y:S05]  /*3730*/  WARPSYNC.ALL ;  /* 0x0000000000007948 */ /* 0x000fea0003800000 */
[----:B------:R-:W3:Y:S01]  /*3740*/  S2UR UR4, SR_CgaCtaId ;  /* 0x00000000000479c3 */ /* 0x000ee20000008800 */
[----:B------:R-:W-:Y:S01]  /*3750*/  UMOV UR17, 0x400 ;  /* 0x0000040000117882 */ /* 0x000fe20000000000 */
[----:B------:R-:W-:-:S06]  /*3760*/  NOP ;  /* 0x0000000000007918 */ /* 0x000fcc0000000000 */
[----:B------:R-:W-:Y:S06]  /*3770*/  BAR.ARV 0x6, 0xa0 ;  /* 0x0182800000007b1d */ /* 0x000fec0000002000 */
[----:B------:R-:W4:Y:S01]  /*3780*/  LDCU UR5, c[0x0][0x38c] ;  /* 0x00007180ff0577ac */ /* 0x000f220008000800 */
[----:B------:R-:W-:Y:S01]  /*3790*/  LOP3.LUT R2, R2, 0xffff, RZ, 0xc0, !PT ;  /* 0x0000ffff02027812 */ /* 0x000fe200078ec0ff */
[----:B------:R-:W-:Y:S01]  /*37a0*/  IMAD.MOV.U32 R11, RZ, RZ, 0x1 ;  /* 0x00000001ff0b7424 */ /* 0x000fe200078e00ff */
[----:B------:R-:W-:Y:S01]  /*37b0*/  CS2R R8, SRZ ;  /* 0x0000000000087805 */ /* 0x000fe2000001ff00 */
[----:B------:R-:W1:Y:S01]  /*37c0*/  LDCU UR8, c[0x0][0x38c] ;  /* 0x00007180ff0877ac */ /* 0x000e620008000800 */
[----:B------:R-:W-:Y:S01]  /*37d0*/  R2UR UR19, R2 ;  /* 0x00000000021372ca */ /* 0x000fe200000e0000 */
[----:B------:R-:W-:Y:S01]  /*37e0*/  IMAD.MOV.U32 R10, RZ, RZ, RZ ;  /* 0x000000ffff0a7224 */ /* 0x000fe200078e00ff */
[----:B------:R-:W-:Y:S01]  /*37f0*/  UMOV UR22, URZ ;  /* 0x000000ff00167c82 */ /* 0x000fe20008000000 */
[----:B------:R-:W-:Y:S01]  /*3800*/  UMOV UR14, URZ ;  /* 0x000000ff000e7c82 */ /* 0x000fe20008000000 */
[----:B---3--:R-:W-:Y:S01]  /*3810*/  ULEA UR17, UR4, UR17, 0x18 ;  /* 0x0000001104117291 */ /* 0x008fe2000f8ec0ff */
[----:B------:R-:W-:Y:S01]  /*3820*/  UMOV UR26, 0x0 ;  /* 0x00000000001a7882 */ /* 0x000fe20000000000 */
[----:B------:R-:W-:-:S02]  /*3830*/  UMOV UR27, 0x4400010 ;  /* 0x04400010001b7882 */ /* 0x000fc40000000000 */
[----:B------:R-:W-:Y:S02]  /*3840*/  UIADD3 UR6, UPT, UPT, UR17, 0x8800, URZ ;  /* 0x0000880011067890 */ /* 0x000fe4000fffe0ff */
[----:B------:R-:W-:Y:S02]  /*3850*/  UIADD3 UR7, UPT, UPT, UR17, 0x11800, URZ ;  /* 0x0001180011077890 */ /* 0x000fe4000fffe0ff */
[----:B----4-:R-:W-:Y:S01]  /*3860*/  UIADD3 UR5, UPT, UPT, UR5, 0x1f, URZ ;  /* 0x0000001f05057890 */ /* 0x010fe2000fffe0ff */
[----:B--2---:R-:W2:Y:S01]  /*3870*/  LDS R0, [UR17+0x190] ;  /* 0x00019011ff007984 */ /* 0x004ea20008000800 */
[----:B------:R-:W-:Y:S02]  /*3880*/  USHF.R.U32.HI UR6, URZ, 0x4, UR6 ;  /* 0x00000004ff067899 */ /* 0x000fe40008011606 */
[----:B------:R-:W-:Y:S02]  /*3890*/  USHF.R.S32.HI UR4, URZ, 0x1f, UR5 ;  /* 0x0000001fff047899 */ /* 0x000fe40008011405 */
[----:B------:R-:W-:-:S02]  /*38a0*/  ULOP3.LUT UR6, UR6, 0x3fff, URZ, 0xc0, !UPT ;  /* 0x00003fff06067892 */ /* 0x000fc4000f8ec0ff */
[----:B------:R-:W-:Y:S02]  /*38b0*/  ULEA.HI UR4, UR4, UR5, URZ, 0x5 ;  /* 0x0000000504047291 */ /* 0x000fe4000f8f28ff */
[----:B------:R-:W-:Y:S02]  /*38c0*/  USHF.R.U32.HI UR5, URZ, 0x4, UR7 ;  /* 0x00000004ff057899 */ /* 0x000fe40008011607 */
[----:B------:R-:W-:Y:S02]  /*38d0*/  USHF.R.S32.HI UR28, URZ, 0x5, UR4 ;  /* 0x00000005ff1c7899 */ /* 0x000fe40008011404 */
[----:B------:R-:W-:Y:S02]  /*38e0*/  ULOP3.LUT UR5, UR5, 0x3fff, URZ, 0xc0, !UPT ;  /* 0x00003fff05057892 */ /* 0x000fe4000f8ec0ff */
[----:B------:R-:W-:Y:S02]  /*38f0*/  UISETP.LT.AND UP0, UPT, UR28, 0x1, UPT ;  /* 0x000000011c00788c */ /* 0x000fe4000bf01270 */
[----:B------:R-:W-:-:S02]  /*3900*/  ULOP3.LUT UR20, UR6, 0x10000, URZ, 0xfc, !UPT ;  /* 0x0001000006147892 */ /* 0x000fc4000f8efcff */
[----:B------:R-:W-:Y:S02]  /*3910*/  USEL UR29, UR28, 0x1, !UP0 ;  /* 0x000000011c1d7887 */ /* 0x000fe4000c000000 */
[----:B------:R-:W-:Y:S02]  /*3920*/  ULOP3.LUT UR21, UR5, 0x10000, URZ, 0xfc, !UPT ;  /* 0x0001000005157892 */ /* 0x000fe4000f8efcff */
[----:B------:R-:W-:Y:S02]  /*3930*/  UIADD3 UR29, UPT, UPT, -UR29, URZ, URZ ;  /* 0x000000ff1d1d7290 */ /* 0x000fe4000fffe1ff */
[----:B-1----:R-:W-:Y:S01]  /*3940*/  UISETP.GE.AND UP4, UPT, UR8, 0x1, UPT ;  /* 0x000000010800788c */ /* 0x002fe2000bf86270 */
[----:B------:R-:W-:Y:S01]  /*3950*/  UMOV UR24, 0x0 ;  /* 0x0000000000187882 */ /* 0x000fe20000000000 */
[----:B------:R-:W-:Y:S01]  /*3960*/  UMOV UR25, 0x4400010 ;  /* 0x0440001000197882 */ /* 0x000fe20000000000 */
[----:B--2---:R-:W-:-:S15]  /*3970*/  R2UR UR30, R0 ;  /* 0x00000000001e72ca */ /* 0x004fde00000e0000 */
.L_x_72:
[----:B------:R-:W-:Y:S02]  /*3980*/  LEA R0, R10, UR17, 0x3 ;  /* 0x000000110a007c11 */ /* 0x000fe4000f8e18ff */
[----:B------:R-:W-:Y:S02]  /*3990*/  SHF.L.U32 R5, R9, 0x1f, RZ ;  /* 0x0000001f09057819 */ /* 0x000fe400000006ff */
[----:B------:R-:W-:Y:S01]  /*39a0*/  PLOP3.LUT P0, PT, PT, PT, UP4, 0x80, 0x8 ;  /* 0x000000000008781c */ /* 0x000fe20003f0f048 */
[----:B------:R-:W-:Y:S01]  /*39b0*/  VIADD R3, R0, 0xf0 ;  /* 0x000000f000037836 */ /* 0x000fe20000000000 */
[----:B-1----:R-:W1:Y:S02]  /*39c0*/  SYNCS.PHASECHK.TRANS64.TRYWAIT P1, [R0+URZ+0xe0], R5 ;  /* 0x0000e005000075a7 */ /* 0x002e6400080211ff */
[----:B-1-3--:R-:W-:Y:S09]  /*39d0*/  @!P1 BRA `(.L_x_66) ;  /* 0x0000006400c09947 */ /* 0x00aff20003800000 */
.L_x_169:
[----:B------:R-:W-:Y:S01]  /*39e0*/  LEA R4, R10, UR17, 0x4 ;  /* 0x000000110a047c11 */ /* 0x000fe2000f8e20ff */
[----:B------:R-:W-:Y:S01]  /*39f0*/  @UP4 ULEA UR4, UR14, UR17, 0x3 ;  /* 0x000000110e044291 */ /* 0x000fe2000f8e18ff */
[----:B------:R-:W-:Y:S01]  /*3a00*/  PLOP3.LUT P2, PT, PT, PT, PT, 0x80, 0x8 ;  /* 0x000000000008781c */ /* 0x000fe20003f4f070 */
[----:B------:R-:W-:Y:S01]  /*3a10*/  ULEA UR23, UR22, UR17, 0x3 ;  /* 0x0000001116177291 */ /* 0x000fe2000f8e18ff */
[----:B------:R-:W-:Y:S02]  /*3a20*/  PRMT R3, RZ, 0x654, R3 ;  /* 0x00000654ff037816 */ /* 0x000fe40000000003 */
[----:B-1----:R-:W1:Y:S01]  /*3a30*/  LDS.128 R4, [R4+0x170] ;  /* 0x0001700004047984 */ /* 0x002e620000000c00 */
[----:B------:R-:W-:Y:S02]  /*3a40*/  @P0 SHF.L.U32 R2, R8, 0x1f, RZ ;  /* 0x0000001f08020819 */ /* 0x000fe400000006ff */
[----:B------:R-:W-:Y:S01]  /*3a50*/  SHF.L.U32 R0, R11, 0x1f, RZ ;  /* 0x0000001f0b007819 */ /* 0x000fe200000006ff */
[----:B------:R-:W-:Y:S01]  /*3a60*/  @!PT LDS RZ, [RZ] ;  /* 0x00000000fffff984 */ /* 0x000fe20000000800 */
[----:B------:R-:W-:Y:S01]  /*3a70*/  @!PT LDS RZ, [RZ] ;  /* 0x00000000fffff984 */ /* 0x000fe20000000800 */
[----:B------:R-:W-:Y:S01]  /*3a80*/  @!PT LDS RZ, [RZ] ;  /* 0x00000000fffff984 */ /* 0x000fe20000000800 */
[----:B------:R-:W-:Y:S01]  /*3a90*/  @!PT LDS RZ, [RZ] ;  /* 0x00000000fffff984 */ /* 0x000fe20000000800 */
[----:B------:R2:W-:Y:S06]  /*3aa0*/  MEMBAR.ALL.CTA ;  /* 0x0000000000007992 */ /* 0x0005ec0000008000 */
[----:B--2---:R-:W2:Y:S02]  /*3ab0*/  FENCE.VIEW.ASYNC.S ;  /* 0x00000000000073c6 */ /* 0x004ea40000000000 */
[----:B--2---:R2:W-:Y:S01]  /*3ac0*/  SYNCS.ARRIVE.TRANS64.RED.A1T0 RZ, [R3+URZ], RZ ;  /* 0x000000ff03ff79a7 */ /* 0x0045e200081004ff */
[----:B------:R2:W3:Y:S01]  /*3ad0*/  @P0 SYNCS.PHASECHK.TRANS64.TRYWAIT P2, [UR4], R2 ;  /* 0x00000002ff0005a7 */ /* 0x0004e20008041104 */
[----:B------:R-:W-:Y:S01]  /*3ae0*/  ULEA.HI UR4, UR22, UR22, URZ, 0x1 ;  /* 0x0000001616047291 */ /* 0x000fe2000f8f08ff */
[----:B-1----:R-:W-:-:S03]  /*3af0*/  LOP3.LUT P1, RZ, R6, 0x1, RZ, 0xc0, !PT ;  /* 0x0000000106ff7812 */ /* 0x002fc6000782c0ff */
[----:B------:R-:W-:Y:S02]  /*3b00*/  USHF.L.U32 UR18, UR4, 0x7, URZ ;  /* 0x0000000704127899 */ /* 0x000fe400080006ff */
[----:B------:R-:W-:Y:S02]  /*3b10*/  ULOP3.LUT UR4, UR4, 0xffe, URZ, 0xc0, !UPT ;  /* 0x00000ffe04047892 */ /* 0x000fe4000f8ec0ff */
[----:B------:R-:W-:Y:S02]  /*3b20*/  ULOP3.LUT UR18, UR18, 0xffffff00, URZ, 0xc0, !UPT ;  /* 0xffffff0012127892 */ /* 0x000fe4000f8ec0ff */
[----:B------:R-:W-:Y:S02]  /*3b30*/  UIADD3 UR4, UPT, UPT, -UR4, UR22, URZ ;  /* 0x0000001604047290 */ /* 0x000fe4000fffe1ff */
[----:B------:R-:W-:Y:S01]  /*3b40*/  UIADD3 UR18, UPT, UPT, UR30, UR18, URZ ;  /* 0x000000121e127290 */ /* 0x000fe2000fffe0ff */
[----:B------:R-:W1:Y:S03]  /*3b50*/  SYNCS.PHASECHK.TRANS64.TRYWAIT P0, [UR23+0x120], R0 ;  /* 0x00012000ff0075a7 */ /* 0x000e660008001117 */
[----:B------:R-:W-:Y:S01]  /*3b60*/  ULEA UR18, UR4, UR18, 0x14 ;  /* 0x0000001204127291 */ /* 0x000fe2000f8ea0ff */
[----:B-123--:R-:W-:Y:S11]  /*3b70*/  @!P0 BRA `(.L_x_67) ;  /* 0x00000064006c8947 */ /* 0x00eff60003800000 */
.L_x_171:
[----:B------:R-:W-:Y:S01]  /*3b80*/  IADD3 R10, PT, PT, R10, 0x1, RZ ;  /* 0x000000010a0a7810 */ /* 0x000fe20007ffe0ff */
[----:B------:R-:W-:Y:S06]  /*3b90*/  BRA.U !UP4, `(.L_x_68) ;  /* 0x000000010c987547 */ /* 0x000fec000b800000 */
[----:B------:R-:W-:Y:S01]  /*3ba0*/  UPLOP3.LUT UP2, UPT, UPT, UPT, UPT, 0x40, 0x4 ;  /* 0x000000000004789c */ /* 0x000fe20003f4e870 */
[----:B------:R-:W-:Y:S01]  /*3bb0*/  UMOV UR16, UR29 ;  /* 0x0000001d00107c82 */ /* 0x000fe20008000000 */
[----:B------:R-:W-:Y:S01]  /*3bc0*/  UMOV UR15, UR28 ;  /* 0x0000001c000f7c82 */ /* 0x000fe20008000000 */
[----:B------:R-:W-:-:S08]  /*3bd0*/  UMOV UR6, UR14 ;  /* 0x0000000e00067c82 */ /* 0x000fd00008000000 */
.L_x_71:
[----:B------:R-:W-:Y:S02]  /*3be0*/  UIADD3 UR16, UPT, UPT, UR16, 0x1, URZ ;  /* 0x0000000110107890 */ /* 0x000fe4000fffe0ff */
[----:B--2---:R-:W-:Y:S02]  /*3bf0*/  ULEA UR5, UR6, UR17, 0x3 ;  /* 0x0000001106057291 */ /* 0x004fe4000f8e18ff */
[----:B------:R-:W-:Y:S01]  /*3c00*/  UISETP.NE.AND UP3, UPT, UR16, URZ, UPT ;  /* 0x000000ff1000728c */ /* 0x000fe2000bf65270 */
[----:B---3--:R-:W-:Y:S10]  /*3c10*/  @P2 BRA `(.L_x_69) ;  /* 0x00000000000c2947 */ /* 0x008ff40003800000 */
[----:B-1----:R-:W-:Y:S04]  /*3c20*/  SHF.L.U32 R3, R8, 0x1f, RZ ;  /* 0x0000001f08037819 */ /* 0x002fe800000006ff */
[----:B------:R-:W1:Y:S02]  /*3c30*/  SYNCS.PHASECHK.TRANS64.TRYWAIT P0, [UR5], R3 ;  /* 0x00000003ff0075a7 */ /* 0x000e640008001105 */
[----:B-1----:R-:W-:Y:S05]  /*3c40*/  @!P0 BRA `(.L_x_70) ;  /* 0x0000006400508947 */ /* 0x002fea0003800000 */
.L_x_69:
[----:B------:R-:W-:Y:S01]  /*3c50*/  UISETP.NE.AND UP0, UPT, UR15, 0x1, UPT ;  /* 0x000000010f00788c */ /* 0x000fe2000bf05270 */
[----:B------:R-:W-:Y:S01]  /*3c60*/  PLOP3.LUT P2, PT, PT, PT, PT, 0x80, 0x8 ;  /* 0x000000000008781c */ /* 0x000fe20003f4f070 */
[----:B------:R-:W-:Y:S02]  /*3c70*/  UIADD3 UR4, UPT, UPT, UR6, 0x1, URZ ;  /* 0x0000000106047890 */ /* 0x000fe4000fffe0ff */
[----:B------:R-:W-:Y:S02]  /*3c80*/  ULEA UR12, UR6, UR21, 0xa ;  /* 0x00000015060c7291 */ /* 0x000fe4000f8e50ff */
[----:B------:R-:W-:Y:S01]  /*3c90*/  UISETP.NE.AND UP1, UPT, UR4, 0x9, UPT ;  /* 0x000000090400788c */ /* 0x000fe2000bf25270 */
[----:B------:R-:W-:Y:S01]  /*3ca0*/  PLOP3.LUT P0, PT, PT, PT, UP0, 0x80, 0x8 ;  /* 0x000000000008781c */ /* 0x000fe20003f0f008 */
[----:B------:R-:W-:Y:S02]  /*3cb0*/  UIADD3 UR10, UPT, UPT, UR12, 0x2, URZ ;  /* 0x000000020c0a7890 */ /* 0x000fe4000fffe0ff */
[----:B------:R-:W-:Y:S02]  /*3cc0*/  USEL UR7, URZ, 0x1, UP1 ;  /* 0x00000001ff077887 */ /* 0x000fe40008800000 */
[----:B------:R-:W-:Y:S02]  /*3cd0*/  USEL UR14, UR4, URZ, UP1 ;  /* 0x000000ff040e7287 */ /* 0x000fe40008800000 */
[----:B------:R-:W-:Y:S02]  /*3ce0*/  UIADD3 UR15, UPT, UPT, UR15, -0x1, URZ ;  /* 0xffffffff0f0f7890 */ /* 0x000fe4000fffe0ff */
[----:B------:R-:W-:Y:S01]  /*3cf0*/  @UP0 ULEA UR4, UR14, UR17, 0x3 ;  /* 0x000000110e040291 */ /* 0x000fe2000f8e18ff */
[----:B------:R-:W-:Y:S01]  /*3d00*/  LOP3.LUT R8, R8, UR7, RZ, 0x3c, !PT ;  /* 0x0000000708087c12 */ /* 0x000fe2000f8e3cff */
[----:B------:R-:W-:Y:S01]  /*3d10*/  UIADD3 UR7, UPT, UPT, UR5, 0x48, URZ ;  /* 0x0000004805077890 */ /* 0x000fe2000fffe0ff */
[----:B------:R-:W-:Y:S02]  /*3d20*/  UMOV UR13, 0x80004020 ;  /* 0x80004020000d7882 */ /* 0x000fe40000000000 */
[----:B-1----:R-:W-:Y:S01]  /*3d30*/  @P0 SHF.L.U32 R0, R8, 0x1f, RZ ;  /* 0x0000001f08000819 */ /* 0x002fe200000006ff */
[----:B------:R-:W-:Y:S01]  /*3d40*/  UMOV UR5, 0x80004020 ;  /* 0x8000402000057882 */ /* 0x000fe20000000000 */
[----:B------:R-:W-:Y:S01]  /*3d50*/  UMOV UR11, 0x80004020 ;  /* 0x80004020000b7882 */ /* 0x000fe20000000000 */
[----:B------:R-:W-:Y:S01]  /*3d60*/  UMOV UR9, 0x80004020 ;  /* 0x8000402000097882 */ /* 0x000fe20000000000 */
[----:B------:R2:W3:Y:S01]  /*3d70*/  @P0 SYNCS.PHASECHK.TRANS64.TRYWAIT P2, [UR4], R0 ;  /* 0x00000000ff0005a7 */ /* 0x0004e20008041104 */
[----:B------:R-:W-:Y:S03]  /*3d80*/  ULEA UR4, UR6, UR20, 0x8 ;  /* 0x0000001406047291 */ /* 0x000fe6000f8e40ff */
[----:B------:R-:W-:Y:S01]  /*3d90*/  UMOV UR6, UR14 ;  /* 0x0000000e00067c82 */ /* 0x000fe20008000000 */
[----:B------:R-:W-:Y:S05]  /*3da0*/  UIADD3 UR8, UPT, UPT, UR4, 0x2, URZ ;  /* 0x0000000204087890 */ /* 0x000fea000fffe0ff */
[----:B------:R2:W-:Y:S01]  /*3db0*/  UTCHMMA gdesc[UR4], gdesc[UR12], tmem[UR18], tmem[UR26], idesc[UR27], UP2 ;  /* 0x00ff1a0c040075ea */ /* 0x0005e20009000012 */
[----:B------:R-:W-:Y:S03]  /*3dc0*/  UPLOP3.LUT UP2, UPT, UPT, UPT, UPT, 0x80, 0x8 ;  /* 0x000000000008789c */ /* 0x000fe60003f4f070 */
[----:B------:R2:W-:Y:S01]  /*3dd0*/  UTCHMMA gdesc[UR8], gdesc[UR10], tmem[UR18], tmem[UR24], idesc[UR25], UPT ;  /* 0x00ff180a080075ea */ /* 0x0005e2000b800012 */
[----:B------:R2:W-:Y:S01]  /*3de0*/  UTCBAR.MULTICAST [UR7], URZ, UR19 ;  /* 0x000000ff070073e9 */ /* 0x0005e20008000813 */
[----:B------:R-:W-:Y:S06]  /*3df0*/  BRA.U UP3, `(.L_x_71) ;  /* 0xfffffffd03787547 */ /* 0x000fec000b83ffff */
.L_x_68:
[----:B--2---:R-:W-:Y:S01]  /*3e00*/  UIADD3 UR4, UPT, UPT, UR22, 0x1, URZ ;  /* 0x0000000116047890 */ /* 0x004fe2000fffe0ff */
[C---:B------:R-:W-:Y:S01]  /*3e10*/  ISETP.NE.AND P0, PT, R10.reuse, 0x2, PT ;  /* 0x000000020a00780c */ /* 0x040fe20003f05270 */
[----:B------:R-:W-:Y:S02]  /*3e20*/  UIADD3 UR5, UPT, UPT, UR23, 0x100, URZ ;  /* 0x0000010017057890 */ /* 0x000fe4000fffe0ff */
[----:B------:R-:W-:Y:S01]  /*3e30*/  UISETP.NE.AND UP0, UPT, UR4, 0x4, UPT ;  /* 0x000000040400788c */ /* 0x000fe2000bf05270 */
[----:B-1----:R-:W-:Y:S02]  /*3e40*/  SEL R0, RZ, 0x1, P0 ;  /* 0x00000001ff007807 */ /* 0x002fe40000000000 */
[----:B------:R-:W-:Y:S01]  /*3e50*/  SEL R10, R10, RZ, P0 ;  /* 0x000000ff0a0a7207 */ /* 0x000fe20000000000 */
[----:B------:R-:W-:Y:S01]  /*3e60*/  USEL UR6, URZ, 0x1, UP0 ;  /* 0x00000001ff067887 */ /* 0x000fe20008000000 */
[----:B------:R-:W-:Y:S01]  /*3e70*/  LOP3.LUT R9, R9, R0, RZ, 0x3c, !PT ;  /* 0x0000000009097212 */ /* 0x000fe200078e3cff */
[----:B------:R-:W-:Y:S01]  /*3e80*/  USEL UR22, UR4, URZ, UP0 ;  /* 0x000000ff04167287 */ /* 0x000fe20008000000 */
[----:B------:R1:W-:Y:S03]  /*3e90*/  UTCBAR [UR5], URZ ;  /* 0x000000ff050073e9 */ /* 0x0003e600080000ff */
[----:B------:R-:W-:Y:S01]  /*3ea0*/  LOP3.LUT R11, R11, UR6, RZ, 0x3c, !PT ;  /* 0x000000060b0b7c12 */ /* 0x000fe2000f8e3cff */
[----:B------:R-:W-:Y:S07]  /*3eb0*/  @P1 BRA `(.L_x_72) ;  /* 0xfffffff800b01947 */ /* 0x000fee000383ffff */
[----:B------:R-:W2:Y:S01]  /*3ec0*/  S2UR UR8, SR_CgaCtaId ;  /* 0x00000000000879c3 */ /* 0x000ea20000008800 */
[----:B------:R-:W-:Y:S01]  /*3ed0*/  ELECT P0, URZ, PT ;  /* 0x0000000000ff782f */ /* 0x000fe20003800000 */
[----:B------:R-:W-:Y:S01]  /*3ee0*/  IMAD.MOV.U32 R0, RZ, RZ, 0x1 ;  /* 0x00000001ff007424 */ /* 0x000fe200078e00ff */
[----:B------:R-:W-:Y:S01]  /*3ef0*/  UIADD3 UR17, UPT, UPT, UR17, 0x120, URZ ;  /* 0x0000012011117890 */ /* 0x000fe2000fffe0ff */
[----:B------:R-:W-:Y:S01]  /*3f00*/  SHF.L.U32 R3, R11, 0x1f, RZ ;  /* 0x0000001f0b037819 */ /* 0x000fe200000006ff */
[----:B------:R-:W-:-:S03]  /*3f10*/  UMOV UR4, 0x40 ;  /* 0x0000004000047882 */ /* 0x000fc60000000000 */
[----:B------:R-:W-:Y:S01]  /*3f20*/  UVIRTCOUNT.DEALLOC.SMPOOL 0x80 ;  /* 0x000000800000784c */ /* 0x000fe20000000000 */
[----:B--2---:R-:W-:Y:S02]  /*3f30*/  ULEA UR8, UR8, UR4, 0x18 ;  /* 0x0000000408087291 */ /* 0x004fe4000f8ec0ff */
[----:B------:R-:W-:-:S07]  /*3f40*/  ULEA UR4, UR22, UR17, 0x3 ;  /* 0x0000001116047291 */ /* 0x000fce000f8e18ff */
[----:B------:R2:W-:Y:S02]  /*3f50*/  @P0 STS.U8 [UR8+0x1c], R0 ;  /* 0x00001c00ff000988 */ /* 0x0005e40008000008 */
[----:B------:R-:W4:Y:S02]  /*3f60*/  SYNCS.PHASECHK.TRANS64.TRYWAIT P0, [UR4], R3 ;  /* 0x00000003ff0075a7 */ /* 0x000f240008001104 */
[----:B--2-4-:R-:W-:Y:S05]  /*3f70*/  @!P0 BRA `(.L_x_73) ;  /* 0x00000060009c8947 */ /* 0x014fea0003800000 */
.L_x_174:
[----:B------:R-:W-:-:S04]  /*3f80*/  UIADD3 UR4, UPT, UPT, UR22, 0x1, URZ ;  /* 0x0000000116047890 */ /* 0x000fc8000fffe0ff */
[----:B------:R-:W-:-:S04]  /*3f90*/  UISETP.NE.AND UP0, UPT, UR4, 0x4, UPT ;  /* 0x000000040400788c */ /* 0x000fc8000bf05270 */
[----:B------:R-:W-:Y:S02]  /*3fa0*/  USEL UR6, URZ, 0x1, UP0 ;  /* 0x00000001ff067887 */ /* 0x000fe40008000000 */
[----:B------:R-:W-:-:S04]  /*3fb0*/  USEL UR4, UR4, URZ, UP0 ;  /* 0x000000ff04047287 */ /* 0x000fc80008000000 */
[----:B-1----:R-:W-:Y:S01]  /*3fc0*/  ULEA UR5, UR4, UR17, 0x3 ;  /* 0x0000001104057291 */ /* 0x002fe2000f8e18ff */
[----:B------:R-:W-:-:S04]  /*3fd0*/  LOP3.LUT R2, R11, UR6, RZ, 0x3c, !PT ;  /* 0x000000060b027c12 */ /* 0x000fc8000f8e3cff */
[----:B--2---:R-:W-:-:S04]  /*3fe0*/  SHF.L.U32 R3, R2, 0x1f, RZ ;  /* 0x0000001f02037819 */ /* 0x004fc800000006ff */
[----:B------:R-:W1:Y:S02]  /*3ff0*/  SYNCS.PHASECHK.TRANS64.TRYWAIT P0, [UR5], R3 ;  /* 0x00000003ff0075a7 */ /* 0x000e640008001105 */
[----:B-1----:R-:W-:Y:S05]  /*4000*/  @!P0 BRA `(.L_x_74) ;  /* 0x0000006000908947 */ /* 0x002fea0003800000 */
.L_x_176:
        /* <DEDUP_REMOVED lines=9> */
.L_x_178:
[----:B------:R-:W-:-:S04]  /*40a0*/  UIADD3 UR4, UPT, UPT, UR4, 0x1, URZ ;  /* 0x0000000104047890 */ /* 0x000fc8000fffe0ff */
[----:B------:R-:W-:-:S04]  /*40b0*/  UISETP.NE.AND UP0, UPT, UR4, 0x4, UPT ;  /* 0x000000040400788c */ /* 0x000fc8000bf05270 */
[----:B------:R-:W-:Y:S02]  /*40c0*/  USEL UR5, URZ, 0x1, UP0 ;  /* 0x00000001ff057887 */ /* 0x000fe40008000000 */
[----:B------:R-:W-:-:S04]  /*40d0*/  USEL UR4, UR4, URZ, UP0 ;  /* 0x000000ff04047287 */ /* 0x000fc80008000000 */
[----:B------:R-:W-:Y:S01]  /*40e0*/  ULEA UR4, UR4, UR17, 0x3 ;  /* 0x0000001104047291 */ /* 0x000fe2000f8e18ff */
[----:B-1----:R-:W-:-:S04]  /*40f0*/  LOP3.LUT R3, R2, UR5, RZ, 0x3c, !PT ;  /* 0x0000000502037c12 */ /* 0x002fc8000f8e3cff */
[----:B------:R-:W-:-:S04]  /*4100*/  SHF.L.U32 R3, R3, 0x1f, RZ ;  /* 0x0000001f03037819 */ /* 0x000fc800000006ff */
[----:B------:R-:W1:Y:S02]  /*4110*/  SYNCS.PHASECHK.TRANS64.TRYWAIT P0, [UR4], R3 ;  /* 0x00000003ff0075a7 */ /* 0x000e640008001104 */
[----:B-1----:R-:W-:Y:S05]  /*4120*/  @!P0 BRA `(.L_x_76) ;  /* 0x0000006000788947 */ /* 0x002fea0003800000 */
.L_x_180:
[----:B------:R-:W-:Y:S01]  /*4130*/  NOP ;  /* 0x0000000000007918 */ /* 0x000fe20000000000 */
[----:B-1----:R-:W1:Y:S01]  /*4140*/  LDS R0, [UR8+0x14] ;  /* 0x00001408ff007984 */ /* 0x002e620008000800 */
[----:B------:R-:W-:Y:S01]  /*4150*/  ULOP3.LUT UR4, UR30, 0xffff, URZ, 0xc0, !UPT ;  /* 0x0000ffff1e047892 */ /* 0x000fe2000f8ec0ff */
[----:B------:R-:W-:Y:S01]  /*4160*/  UMOV UR5, 0xffff ;  /* 0x0000ffff00057882 */ /* 0x000fe20000000000 */
[----:B------:R-:W-:Y:S02]  /*4170*/  UMOV UR6, 0x1 ;  /* 0x0000000100067882 */ /* 0x000fe40000000000 */
[----:B------:R-:W-:-:S04]  /*4180*/  USHF.R.U32.HI UR4, URZ, 0x5, UR4 ;  /* 0x00000005ff047899 */ /* 0x000fc80008011604 */
[----:B------:R-:W-:Y:S02]  /*4190*/  USHF.L.U32 UR5, UR5, UR4, URZ ;  /* 0x0000000405057299 */ /* 0x000fe400080006ff */
[----:B------:R-:W-:-:S04]  /*41a0*/  USHF.L.U32 UR4, UR6, UR4, URZ ;  /* 0x0000000406047299 */ /* 0x000fc800080006ff */
[----:B-1----:R-:W-:-:S04]  /*41b0*/  LOP3.LUT R0, R0, UR5, RZ, 0xc0, !PT ;  /* 0x0000000500007c12 */ /* 0x002fc8000f8ec0ff */
[----:B------:R-:W-:-:S13]  /*41c0*/  ISETP.NE.AND P0, PT, R0, UR5, PT ;  /* 0x0000000500007c0c */ /* 0x000fda000bf05270 */
[----:B------:R-:W-:Y:S05]  /*41d0*/  @P0 BRA `(.L_x_77) ;  /* 0x0000000000580947 */ /* 0x000fea0003800000 */
[----:B------:R-:W1:Y:S02]  /*41e0*/  LDS R0, [UR8+0x18] ;  /* 0x00001808ff007984 */ /* 0x000e640008000800 */
[----:B-1----:R-:W-:-:S04]  /*41f0*/  LOP3.LUT R0, R0, UR4, RZ, 0xc0, !PT ;  /* 0x0000000400007c12 */ /* 0x002fc8000f8ec0ff */
[----:B------:R-:W-:-:S13]  /*4200*/  ISETP.NE.AND P0, PT, R0, UR4, PT ;  /* 0x0000000400007c0c */ /* 0x000fda000bf05270 */
[----:B------:R-:W-:Y:S05]  /*4210*/  @P0 BRA `(.L_x_78) ;  /* 0x00000000003c0947 */ /* 0x000fea0003800000 */
[----:B------:R-:W1:Y:S01]  /*4220*/  S2R R2, SR_LANEID ;  /* 0x0000000000027919 */ /* 0x000e620000000000 */
[----:B------:R-:W-:Y:S01]  /*4230*/  ULOP3.LUT UR5, URZ, UR5, URZ, 0x33, !UPT ;  /* 0x00000005ff057292 */ /* 0x000fe2000f8e33ff */
[----:B------:R-:W-:Y:S01]  /*4240*/  LOP3.LUT R4, RZ, UR4, RZ, 0x33, !PT ;  /* 0x00000004ff047c12 */ /* 0x000fe2000f8e33ff */
[----:B------:R-:W-:Y:S02]  /*4250*/  VOTEU.ANY UR4, UPT, PT ;  /* 0x0000000000047886 */ /* 0x000fe400038e0100 */
[----:B------:R-:W-:Y:S01]  /*4260*/  UFLO.U32 UR4, UR4 ;  /* 0x00000004000472bd */ /* 0x000fe200080e0000 */
[----:B------:R-:W2:Y:S01]  /*4270*/  REDUX UR6, R4 ;  /* 0x00000000040673c4 */ /* 0x000ea20000000000 */
[----:B------:R-:W-:-:S06]  /*4280*/  IMAD.U32 R0, RZ, RZ, UR5 ;  /* 0x00000005ff007e24 */ /* 0x000fcc000f8e00ff */
[----:B------:R4:W-:Y:S01]  /*4290*/  UTCATOMSWS.AND URZ, UR5 ;  /* 0x0000000500ff79e3 */ /* 0x0009e20008000000 */
[----:B------:R-:W3:Y:S01]  /*42a0*/  REDUX UR7, R0 ;  /* 0x00000000000773c4 */ /* 0x000ee20000000000 */
[----:B-1----:R-:W-:Y:S01]  /*42b0*/  ISETP.EQ.U32.AND P0, PT, R2, UR4, PT ;  /* 0x0000000402007c0c */ /* 0x002fe2000bf02070 */
[----:B--2---:R-:W-:Y:S01]  /*42c0*/  IMAD.U32 R2, RZ, RZ, UR6 ;  /* 0x00000006ff027e24 */ /* 0x004fe2000f8e00ff */
[----:B---3--:R-:W-:-:S11]  /*42d0*/  MOV R3, UR7 ;  /* 0x0000000700037c02 */ /* 0x008fd60008000f00 */
[----:B------:R4:W-:Y:S04]  /*42e0*/  @P0 ATOMS.AND RZ, [UR8+0x14], R3 ;  /* 0x00001403ffff098c */ /* 0x0009e8000a800008 */
[----:B------:R4:W-:Y:S01]  /*42f0*/  @P0 ATOMS.AND RZ, [UR8+0x18], R2 ;  /* 0x00001802ffff098c */ /* 0x0009e2000a800008 */
[----:B------:R-:W-:Y:S05]  /*4300*/  BRA `(.L_x_79) ;  /* 0x0000000000147947 */ /* 0x000fea0003800000 */
.L_x_78:
[----:B------:R-:W-:Y:S02]  /*4310*/  MOV R2, 0x4330 ;  /* 0x0000433000027802 */ /* 0x000fe40000000f00 */
[----:B---3-5:R-:W-:Y:S05]  /*4320*/  CALL.REL.NOINC `($__internal_0_$__cuda_sm10x_tcgen05_guardrail_trap_col_being_dealloced_not_returned_by_alloc) ;  /* 0x0000006400607944 */ /* 0x028fea0003c00000 */
[----:B------:R-:W-:Y:S05]  /*4330*/  BRA `(.L_x_79) ;  /* 0x0000000000087947 */ /* 0x000fea0003800000 */
.L_x_77:
[----:B------:R-:W-:Y:S02]  /*4340*/  MOV R2, 0x4360 ;  /* 0x0000436000027802 */ /* 0x000fe40000000f00 */
[----:B---3-5:R-:W-:Y:S05]  /*4350*/  CALL.REL.NOINC `($__internal_2_$__cuda_sm10x_tcgen05_guardrail_trap_unallocated_columns_being_dealloced) ;  /* 0x00000064006c7944 */ /* 0x028fea0003c00000 */
.L_x_79:
[----:B------:R-:W-:Y:S01]  /*4360*/  NOP ;  /* 0x0000000000007918 */ /* 0x000fe20000000000 */
[----:B----4-:R-:W-:Y:S05]  /*4370*/  EXIT ;  /* 0x000000000000794d */ /* 0x010fea0003800000 */
.L_x_61:
[----:B------:R-:W-:-:S09]  /*4380*/  UISETP.NE.OR UP0, UPT, UR17, 0x3, !UP4 ;  /* 0x000000031100788c */ /* 0x000fd2000e705670 */
[----:B------:R-:W-:Y:S05]  /*4390*/  BRA.U UP0, `(.L_x_80) ;  /* 0x00000011005c7547 */ /* 0x000fea000b800000 */
[----:B------:R-:W2:Y:S01]  /*43a0*/  S2UR UR10, SR_CgaCtaId ;  /* 0x00000000000a79c3 */ /* 0x000ea20000008800 */
[----:B------:R-:W3:Y:S01]  /*43b0*/  LDCU UR31, c[0x0][0x370] ;  /* 0x00006e00ff1f77ac */ /* 0x000ee20008000800 */
[----:B------:R-:W-:Y:S02]  /*43c0*/  HFMA2 R13, -RZ, RZ, 0, 0 ;  /* 0x00000000ff0d7431 */ /* 0x000fe400000001ff */
[----:B------:R-:W-:Y:S01]  /*43d0*/  IMAD.MOV.U32 R15, RZ, RZ, 0x1 ;  /* 0x00000001ff0f7424 */ /* 0x000fe200078e00ff */
[----:B------:R-:W-:Y:S01]  /*43e0*/  MOV R7, 0x2000 ;  /* 0x0000200000077802 */ /* 0x000fe20000000f00 */
[----:B------:R-:W3:Y:S01]  /*43f0*/  LDCU.128 UR44, c[0x0][0xb10] ;  /* 0x00016200ff2c77ac */ /* 0x000ee20008000c00 */
[----:B------:R-:W-:Y:S01]  /*4400*/  IMAD.MOV.U32 R14, RZ, RZ, RZ ;  /* 0x000000ffff0e7224 */ /* 0x000fe200078e00ff */
[----:B------:R-:W4:Y:S01]  /*4410*/  LDC.64 R16, c[0x0][0x348] ;  /* 0x0000d200ff107b82 */ /* 0x000f220000000a00 */
[----:B------:R-:W1:Y:S01]  /*4420*/  LDCU UR30, c[0x0][0x374] ;  /* 0x00006e80ff1e77ac */ /* 0x000e620008000800 */
[----:B------:R-:W2:Y:S06]  /*4430*/  LDCU UR15, c[0x0][0xb0c] ;  /* 0x00016180ff0f77ac */ /* 0x000eac0008000800 */
[----:B------:R-:W4:Y:S01]  /*4440*/  LDC.64 R2, c[0x0][0x888] ;  /* 0x00022200ff027b82 */ /* 0x000f220000000a00 */
[----:B------:R-:W4:Y:S01]  /*4450*/  LDCU UR49, c[0x0][0xb20] ;  /* 0x00016400ff3177ac */ /* 0x000f220008000800 */
[----:B------:R-:W4:Y:S06]  /*4460*/  LDCU UR4, c[0x0][0xb30] ;  /* 0x00016600ff0477ac */ /* 0x000f2c0008000800 */
[----:B------:R-:W4:Y:S01]  /*4470*/  LDC.64 R4, c[0x0][0x890] ;  /* 0x00022400ff047b82 */ /* 0x000f220000000a00 */
[----:B------:R-:W-:Y:S01]  /*4480*/  UMOV UR21, 0x400 ;  /* 0x0000040000157882 */ /* 0x000fe20000000000 */
[----:B---3--:R-:W-:-:S02]  /*4490*/  UIMAD.WIDE.U32 UR6, UR31, UR44, URZ ;  /* 0x0000002c1f0672a5 */ /* 0x008fc4000f8e00ff */
[----:B-1----:R-:W-:Y:S02]  /*44a0*/  UIMAD.WIDE.U32 UR8, UR30, UR47, URZ ;  /* 0x0000002f1e0872a5 */ /* 0x002fe4000f8e00ff */
[----:B--2---:R-:W-:Y:S02]  /*44b0*/  ULEA UR21, UR10, UR21, 0x18 ;  /* 0x000000150a157291 */ /* 0x004fe4000f8ec0ff */
[----:B------:R-:W-:Y:S02]  /*44c0*/  UPLOP3.LUT UP3, UPT, UPT, UPT, UPT, 0x40, 0x4 ;  /* 0x000000000004789c */ /* 0x000fe40003f6e870 */
[----:B------:R-:W-:Y:S02]  /*44d0*/  UIADD3 UR37, UPT, UPT, UR21, 0xa8, URZ ;  /* 0x000000a815257890 */ /* 0x000fe4000fffe0ff */
[----:B------:R-:W-:Y:S02]  /*44e0*/  UIADD3 UR33, UPT, UPT, UR21, 0x90, URZ ;  /* 0x0000009015217890 */ /* 0x000fe4000fffe0ff */
[----:B------:R-:W-:-:S02]  /*44f0*/  UIADD3 UR25, UPT, UPT, UR21, 0x98, URZ ;  /* 0x0000009815197890 */ /* 0x000fc4000fffe0ff */
[----:B------:R-:W-:Y:S01]  /*4500*/  UIADD3 UR17, UPT, UPT, UR21, 0xa0, URZ ;  /* 0x000000a015117890 */ /* 0x000fe2000fffe0ff */
[----:B------:R-:W-:Y:S01]  /*4510*/  UMOV UR6, UR7 ;  /* 0x0000000700067c82 */ /* 0x000fe20008000000 */
[----:B------:R-:W-:Y:S01]  /*4520*/  UMOV UR41, UR9 ;  /* 0x0000000900297c82 */ /* 0x000fe20008000000 */
[----:B------:R-:W-:Y:S02]  /*4530*/  UISETP.GE.AND UP0, UPT, UR42, 0x1, UPT ;  /* 0x000000012a00788c */ /* 0x000fe4000bf06270 */
[----:B------:R-:W-:Y:S01]  /*4540*/  UISETP.NE.AND UP4, UPT, UR42, 0x1, UPT ;  /* 0x000000012a00788c */ /* 0x000fe2000bf85270 */
[----:B------:R-:W1:Y:S01]  /*4550*/  LDCU.64 UR22, c[0x0][0xb28] ;  /* 0x00016500ff1677ac */ /* 0x000e620008000a00 */
[----:B------:R-:W-:Y:S02]  /*4560*/  UISETP.NE.AND UP6, UPT, UR15, 0x1, UPT ;  /* 0x000000010f00788c */ /* 0x000fe4000bfc5270 */
[----:B------:R-:W-:Y:S02]  /*4570*/  UISETP.NE.AND UP5, UPT, UR46, 0x1, UPT ;  /* 0x000000012e00788c */ /* 0x000fe4000bfa5270 */
[----:B------:R-:W-:-:S02]  /*4580*/  UPRMT UR37, UR10, 0x654, UR37 ;  /* 0x000006540a257896 */ /* 0x000fc40008000025 */
[----:B------:R-:W-:Y:S02]  /*4590*/  USHF.R.U32.HI UR43, URZ, UR45, UR6 ;  /* 0x0000002dff2b7299 */ /* 0x000fe40008011606 */
[----:B------:R-:W-:Y:S02]  /*45a0*/  UPRMT UR40, UR10, 0x654, UR33 ;  /* 0x000006540a287896 */ /* 0x000fe40008000021 */
[----:B------:R-:W-:Y:S02]  /*45b0*/  UPRMT UR39, UR10, 0x654, UR25 ;  /* 0x000006540a277896 */ /* 0x000fe40008000019 */
[----:B------:R-:W-:Y:S02]  /*45c0*/  UPRMT UR38, UR10, 0x654, UR17 ;  /* 0x000006540a267896 */ /* 0x000fe40008000011 */
[----:B----4-:R-:W-:Y:S02]  /*45d0*/  USHF.R.U32.HI UR41, URZ, UR49, UR41 ;  /* 0x00000031ff297299 */ /* 0x010fe40008011629 */
[----:B------:R-:W-:-:S11]  /*45e0*/  UISETP.NE.AND UP2, UPT, UR4, 0x1, UPT ;  /* 0x000000010400788c */ /* 0x000fd6000bf45270 */
.L_x_91:
[C---:B------:R-:W-:Y:S02]  /*45f0*/  LEA R12, R14.reuse, UR21, 0x3 ;  /* 0x000000150e0c7c11 */ /* 0x040fe4000f8e18ff */
[----:B------:R-:W-:Y:S02]  /*4600*/  SHF.L.U32 R9, R13, 0x1f, RZ ;  /* 0x0000001f0d097819 */ /* 0x000fe400000006ff */
[----:B------:R-:W-:Y:S02]  /*4610*/  LEA R10, R14, UR21, 0x4 ;  /* 0x000000150e0a7c11 */ /* 0x000fe4000f8e20ff */
[----:B--2---:R-:W2:Y:S02]  /*4620*/  SYNCS.PHASECHK.TRANS64.TRYWAIT P0, [R12+URZ+0xe0], R9 ;  /* 0x0000e0090c0075a7 */ /* 0x004ea400080011ff */
[----:B--2---:R-:W-:Y:S05]  /*4630*/  @!P0 BRA `(.L_x_81) ;  /* 0x0000005c004c8947 */ /* 0x004fea0003800000 */
.L_x_181:
[----:B--2---:R-:W2:Y:S01]  /*4640*/  LDS.128 R8, [R10+0x170] ;  /* 0x000170000a087984 */ /* 0x004ea20000000c00 */
[----:B------:R-:W-:Y:S01]  /*4650*/  UISETP.GE.AND UP0, UPT, UR42, 0x1, UPT ;  /* 0x000000012a00788c */ /* 0x000fe2000bf06270 */
[----:B------:R-:W-:Y:S01]  /*4660*/  @!PT LDS RZ, [RZ] ;  /* 0x00000000fffff984 */ /* 0x000fe20000000800 */
[----:B------:R-:W-:Y:S01]  /*4670*/  @!PT LDS RZ, [RZ] ;  /* 0x00000000fffff984 */ /* 0x000fe20000000800 */
[----:B------:R-:W-:Y:S01]  /*4680*/  @!PT LDS RZ, [RZ] ;  /* 0x00000000fffff984 */ /* 0x000fe20000000800 */
[----:B------:R-:W-:Y:S01]  /*4690*/  @!PT LDS RZ, [RZ] ;  /* 0x00000000fffff984 */ /* 0x000fe20000000800 */
[----:B------:R3:W-:Y:S06]  /*46a0*/  MEMBAR.ALL.CTA ;  /* 0x0000000000007992 */ /* 0x0007ec0000008000 */
[----:B---3--:R-:W3:Y:S01]  /*46b0*/  FENCE.VIEW.ASYNC.S ;  /* 0x00000000000073c6 */ /* 0x008ee20000000000 */
[----:B--2---:R-:W-:Y:S11]  /*46c0*/  LOP3.LUT P0, RZ, R10, 0x1, RZ, 0xc0, !PT ;  /* 0x000000010aff7812 */ /* 0x004ff6000780c0ff */
[----:B------:R-:W-:Y:S02]  /*46d0*/  @!UPT UIADD3 URZ, UPT, UPT, URZ, URZ, URZ ;  /* 0x000000fffffff290 */ /* 0x000fe4000fffe0ff */
[----:B---3--:R-:W-:Y:S01]  /*46e0*/  VOTEU.ANY UP1, P0 ;  /* 0x0000000000ff7886 */ /* 0x008fe20000020100 */
[----:B------:R-:W-:Y:S11]  /*46f0*/  PLOP3.LUT P0, PT, PT, PT, UP1, 0x80, 0x8 ;  /* 0x000000000008781c */ /* 0x000ff60003f0f018 */
[----:B------:R-:W-:Y:S02]  /*4700*/  @!UPT UIADD3 URZ, UPT, UPT, URZ, URZ, URZ ;  /* 0x000000fffffff290 */ /* 0x000fe4000fffe0ff */
[----:B------:R-:W-:Y:S02]  /*4710*/  @P0 SHF.R.U32.HI R0, RZ, 0x10, R9 ;  /* 0x00000010ff000819 */ /* 0x000fe40000011609 */
[----:B------:R-:W-:Y:S02]  /*4720*/  @P0 MOV R6, R8 ;  /* 0x0000000800060202 */ /* 0x000fe40000000f00 */
[----:B------:R-:W-:Y:S01]  /*4730*/  @P0 R2UR UR4, R0 ;  /* 0x00000000000402ca */ /* 0x000fe200000e0000 */
[----:B------:R-:W-:Y:S01]  /*4740*/  VIADD R0, R12, 0xf0 ;  /* 0x000000f00c007836 */ /* 0x000fe20000000000 */
[----:B------:R-:W-:Y:S02]  /*4750*/  @P0 LOP3.LUT R8, R9, 0xffff, RZ, 0xc0, !PT ;  /* 0x0000ffff09080812 */ /* 0x000fe400078ec0ff */
[----:B------:R-:W-:Y:S02]  /*4760*/  @P0 R2UR UR6, R6 ;  /* 0x00000000060602ca */ /* 0x000fe400000e0000 */
[----:B------:R-:W-:Y:S02]  /*4770*/  PRMT R0, RZ, 0x654, R0 ;  /* 0x00000654ff007816 */ /* 0x000fe40000000000 */
[----:B------:R-:W-:Y:S02]  /*4780*/  @P0 R2UR UR5, R8 ;  /* 0x00000000080502ca */ /* 0x000fe400000e0000 */
[----:B------:R2:W-:Y:S03]  /*4790*/  SYNCS.ARRIVE.TRANS64.RED.A1T0 RZ, [R0+URZ], RZ ;  /* 0x000000ff00ff79a7 */ /* 0x0005e600081004ff */
[----:B------:R-:W-:Y:S04]  /*47a0*/  @UP1 UMOV UR29, UR4 ;  /* 0x00000004001d1c82 */ /* 0x000fe80008000000 */
[----:B------:R-:W-:Y:S04]  /*47b0*/  @UP1 UMOV UR14, UR6 ;  /* 0x00000006000e1c82 */ /* 0x000fe80008000000 */
[----:B------:R-:W-:Y:S01]  /*47c0*/  @UP1 UMOV UR13, UR5 ;  /* 0x00000005000d1c82 */ /* 0x000fe20008000000 */
[----:B------:R-:W-:Y:S05]  /*47d0*/  BRA.U !UP0, `(.L_x_82) ;  /* 0x0000000108a47547 */ /* 0x000fea000b800000 */
[----:B------:R-:W-:Y:S02]  /*47e0*/  UIMAD.WIDE.U32 UR18, UR13, UR47, URZ ;  /* 0x0000002f0d1272a5 */ /* 0x000fe4000f8e00ff */
[----:B------:R-:W-:Y:S02]  /*47f0*/  UIMAD.WIDE.U32 UR26, UR14, UR44, URZ ;  /* 0x0000002c0e1a72a5 */ /* 0x000fe4000f8e00ff */
[----:B------:R-:W-:Y:S02]  /*4800*/  USEL UR4, UR30, UR41, !UP5 ;  /* 0x000000291e047287 */ /* 0x000fe4000e800000 */
[----:B------:R-:W-:Y:S02]  /*4810*/  USEL UR7, UR31, UR43, !UP6 ;  /* 0x0000002b1f077287 */ /* 0x000fe4000f000000 */
[----:B-1----:R-:W-:Y:S02]  /*4820*/  UIMAD.WIDE.U32 UR8, UR4, UR22, URZ ;  /* 0x00000016040872a5 */ /* 0x002fe4000f8e00ff */
[----:B------:R-:W-:Y:S01]  /*4830*/  UIMAD.WIDE.U32 UR10, UR7, UR22, URZ ;  /* 0x00000016070a72a5 */ /* 0x000fe2000f8e00ff */
[----:B------:R-:W-:Y:S02]  /*4840*/  UMOV UR5, UR19 ;  /* 0x0000001300057c82 */ /* 0x000fe40008000000 */
[----:B------:R-:W-:Y:S03]  /*4850*/  USHF.R.U32.HI UR6, URZ, UR49, UR5 ;  /* 0x00000031ff067299 */ /* 0x000fe60008011605 */
[----:B------:R-:W-:Y:S01]  /*4860*/  UMOV UR5, UR27 ;  /* 0x0000001b00057c82 */ /* 0x000fe20008000000 */
[----:B------:R-:W-:Y:S02]  /*4870*/  USEL UR6, UR13, UR6, !UP5 ;  /* 0x000000060d067287 */ /* 0x000fe4000e800000 */
[----:B------:R-:W-:Y:S03]  /*4880*/  USHF.R.U32.HI UR12, URZ, UR45, UR5 ;  /* 0x0000002dff0c7299 */ /* 0x000fe60008011605 */
[----:B------:R-:W-:Y:S02]  /*4890*/  UMOV UR5, UR9 ;  /* 0x0000000900057c82 */ /* 0x000fe40008000000 */
[----:B------:R-:W-:Y:S03]  /*48a0*/  @UP4 USHF.R.U32.HI UR4, URZ, UR23, UR5 ;  /* 0x00000017ff044299 */ /* 0x000fe60008011605 */
[----:B------:R-:W-:Y:S01]  /*48b0*/  UMOV UR5, UR11 ;  /* 0x0000000b00057c82 */ /* 0x000fe20008000000 */
[----:B------:R-:W-:Y:S02]  /*48c0*/  UIMAD UR4, UR42, UR4, URZ ;  /* 0x000000042a0472a4 */ /* 0x000fe4000f8e02ff */
[----:B------:R-:W-:Y:S02]  /*48d0*/  @UP4 USHF.R.U32.HI UR7, URZ, UR23, UR5 ;  /* 0x00000017ff074299 */ /* 0x000fe40008011605 */
[----:B------:R-:W-:Y:S02]  /*48e0*/  UIMAD.WIDE.U32 UR10, UR6, UR22, URZ ;  /* 0x00000016060a72a5 */ /* 0x000fe4000f8e00ff */
[----:B------:R-:W-:Y:S02]  /*48f0*/  USEL UR5, UR14, UR12, !UP6 ;  /* 0x0000000c0e057287 */ /* 0x000fe4000f000000 */
[----:B------:R-:W-:Y:S02]  /*4900*/  UIMAD UR8, UR42, UR7, URZ ;  /* 0x000000072a0872a4 */ /* 0x000fe4000f8e02ff */
[----:B------:R-:W-:Y:S03]  /*4910*/  UISETP.GE.AND UP0, UPT, UR6, UR4, UPT ;  /* 0x000000040600728c */ /* 0x000fe6000bf06270 */
[----:B------:R-:W-:Y:S01]  /*4920*/  UMOV UR4, UR11 ;  /* 0x0000000b00047c82 */ /* 0x000fe20008000000 */
[----:B------:R-:W-:Y:S02]  /*4930*/  UISETP.GE.OR UP0, UPT, UR5, UR8, UP0 ;  /* 0x000000080500728c */ /* 0x000fe40008706670 */
[----:B------:R-:W-:Y:S02]  /*4940*/  USHF.R.U32.HI UR4, URZ, UR23, UR4 ;  /* 0x00000017ff047299 */ /* 0x000fe40008011604 */
[----:B------:R-:W-:Y:S02]  /*4950*/  UIMAD.WIDE.U32 UR8, UR5, UR22, URZ ;  /* 0x00000016050872a5 */ /* 0x000fe4000f8e00ff */
[----:B------:R-:W-:Y:S04]  /*4960*/  USEL UR10, UR6, UR4, !UP4 ;  /* 0x00000004060a7287 */ /* 0x000fe8000e000000 */
[----:B------:R-:W-:Y:S01]  /*4970*/  UIADD3 UR11, UPT, UPT, -UR10, URZ, URZ ;  /* 0x000000ff0a0b7290 */ /* 0x000fe2000fffe1ff */
[----:B------:R-:W-:Y:S02]  /*4980*/  @!UP0 UMOV UR4, UR9 ;  /* 0x0000000900048c82 */ /* 0x000fe40008000000 */
[----:B------:R-:W-:Y:S02]  /*4990*/  @!UP0 USHF.R.U32.HI UR4, URZ, UR23, UR4 ;  /* 0x00000017ff048299 */ /* 0x000fe40008011604 */
[----:B------:R-:W-:Y:S02]  /*49a0*/  UIMAD UR8, UR42, UR11, UR6 ;  /* 0x0000000b2a0872a4 */ /* 0x000fe4000f8e0206 */
[----:B------:R-:W-:Y:S04]  /*49b0*/  @!UP0 USEL UR4, UR5, UR4, !UP4 ;  /* 0x0000000405048287 */ /* 0x000fe8000e000000 */
[----:B------:R-:W-:Y:S02]  /*49c0*/  @!UP0 UIMAD UR8, UR7, UR8, UR4 ;  /* 0x00000008070882a4 */ /* 0x000fe4000f8e0204 */
[----:B------:R-:W-:Y:S02]  /*49d0*/  @!UP0 UIADD3 UR9, UPT, UPT, UR10, -UR4, URZ ;  /* 0x800000040a098290 */ /* 0x000fe4000fffe0ff */
[----:B------:R-:W-:Y:S02]  /*49e0*/  UIADD3 UR4, UPT, UPT, -UR5, URZ, URZ ;  /* 0x000000ff05047290 */ /* 0x000fe4000fffe1ff */
[----:B------:R-:W-:Y:S02]  /*49f0*/  UIADD3 UR7, UPT, UPT, -UR6, URZ, URZ ;  /* 0x000000ff06077290 */ /* 0x000fe4000fffe1ff */
[----:B------:R-:W-:Y:S02]  /*4a00*/  @!UP0 UIMAD UR6, UR9, UR42, UR5 ;  /* 0x0000002a090682a4 */ /* 0x000fe4000f8e0205 */
[----:B------:R-:W-:Y:S02]  /*4a10*/  UIMAD UR14, UR15, UR4, UR14 ;  /* 0x000000040f0e72a4 */ /* 0x000fe4000f8e020e */
[----:B------:R-:W-:Y:S01]  /*4a20*/  UIMAD UR13, UR46, UR7, UR13 ;  /* 0x000000072e0d72a4 */ /* 0x000fe2000f8e020d */
[----:B------:R-:W-:Y:S02]  /*4a30*/  @!UP0 UMOV UR5, UR8 ;  /* 0x0000000800058c82 */ /* 0x000fe40008000000 */
[----:B------:R-:W-:Y:S02]  /*4a40*/  UIMAD UR14, UR5, UR15, UR14 ;  /* 0x0000000f050e72a4 */ /* 0x000fe4000f8e020e */
[----:B------:R-:W-:Y:S11]  /*4a50*/  UIMAD UR13, UR6, UR46, UR13 ;  /* 0x0000002e060d72a4 */ /* 0x000ff6000f8e020d */
[----:B------:R-:W-:Y:S01]  /*4a60*/  @!UPT UIADD3 URZ, UPT, UPT, URZ, URZ, URZ ;  /* 0x000000fffffff290 */ /* 0x000fe2000fffe0ff */
.L_x_82:
[----:B------:R-:W3:Y:S01]  /*4a70*/  @!UP2 LDCU.128 UR8, c[0x0][0xb10] ;  /* 0x00016200ff08a7ac */ /* 0x000ee20008000c00 */
[C---:B------:R-:W-:Y:S02]  /*4a80*/  ISETP.NE.U32.AND P1, PT, R4.reuse, RZ, PT ;  /* 0x000000ff0400720c */ /* 0x040fe40003f25070 */
[----:B------:R-:W-:Y:S02]  /*4a90*/  ISETP.NE.U32.AND P0, PT, R4, RZ, PT ;  /* 0x000000ff0400720c */ /* 0x000fe40003f05070 */
[C---:B------:R-:W-:Y:S02]  /*4aa0*/  ISETP.NE.AND.EX P1, PT, R5.reuse, RZ, PT, P1 ;  /* 0x000000ff0500720c */ /* 0x040fe40003f25310 */
[----:B------:R-:W-:Y:S01]  /*4ab0*/  ISETP.NE.AND.EX P0, PT, R5, RZ, PT, P0 ;  /* 0x000000ff0500720c */ /* 0x000fe20003f05300 */
[----:B------:R-:W4:Y:S01]  /*4ac0*/  @!UP2 LDCU UR5, c[0x0][0xb0c] ;  /* 0x00016180ff05a7ac */ /* 0x000f220008000800 */
[----:B------:R-:W-:Y:S01]  /*4ad0*/  SHF.L.U32 R9, R15, 0x1f, RZ ;  /* 0x0000001f0f097819 */ /* 0x000fe200000006ff */
[----:B------:R-:W-:Y:S02]  /*4ae0*/  USHF.L.U32 UR35, UR16, 0x6, URZ ;  /* 0x0000000610237899 */ /* 0x000fe400080006ff */
[----:B------:R-:W-:Y:S02]  /*4af0*/  USHF.L.U32 UR34, UR20, 0x8, URZ ;  /* 0x0000000814227899 */ /* 0x000fe400080006ff */
[----:B---3--:R-:W-:Y:S07]  /*4b00*/  UIMAD.WIDE.U32 UR6, UR14, UR8, URZ ;  /* 0x000000080e0672a5 */ /* 0x008fee000f8e00ff */
[----:B------:R-:W-:Y:S01]  /*4b10*/  @!UP2 UMOV UR4, UR7 ;  /* 0x000000070004ac82 */ /* 0x000fe20008000000 */
[----:B----4-:R-:W-:Y:S02]  /*4b20*/  @!UP2 UISETP.NE.AND UP0, UPT, UR5, 0x1, UPT ;  /* 0x000000010500a88c */ /* 0x010fe4000bf05270 */
[----:B------:R-:W-:Y:S02]  /*4b30*/  @!UP2 USHF.R.U32.HI UR4, URZ, UR9, UR4 ;  /* 0x00000009ff04a299 */ /* 0x000fe40008011604 */
[----:B------:R-:W-:Y:S02]  /*4b40*/  UIMAD.WIDE.U32 UR6, UR13, UR11, URZ ;  /* 0x0000000b0d0672a5 */ /* 0x000fe4000f8e00ff */
[----:B------:R-:W-:Y:S02]  /*4b50*/  @!UP2 USEL UR8, UR14, UR4, !UP0 ;  /* 0x000000040e08a287 */ /* 0x000fe4000c000000 */
[----:B------:R-:W-:Y:S03]  /*4b60*/  @!UP2 UISETP.NE.AND UP0, UPT, UR10, 0x1, UPT ;  /* 0x000000010a00a88c */ /* 0x000fe6000bf05270 */
[----:B------:R-:W-:Y:S02]  /*4b70*/  @!UP2 UMOV UR6, UR7 ;  /* 0x000000070006ac82 */ /* 0x000fe40008000000 */
[----:B------:R-:W3:Y:S02]  /*4b80*/  @!UP2 LDCU UR4, c[0x0][0xb20] ;  /* 0x00016400ff04a7ac */ /* 0x000ee40008000800 */
[----:B---3--:R-:W-:Y:S04]  /*4b90*/  @!UP2 USHF.R.U32.HI UR6, URZ, UR4, UR6 ;  /* 0x00000004ff06a299 */ /* 0x008fe80008011606 */
[----:B------:R-:W-:Y:S04]  /*4ba0*/  @!UP2 USEL UR6, UR13, UR6, !UP0 ;  /* 0x000000060d06a287 */ /* 0x000fe8000c000000 */
[----:B------:R-:W-:Y:S02]  /*4bb0*/  @!UP2 UIADD3 UR4, UPT, UPT, -UR8, UR6, URZ ;  /* 0x000000060804a290 */ /* 0x000fe4000fffe1ff */
[----:B------:R-:W-:Y:S02]  /*4bc0*/  @!UP2 UIADD3 UR6, UPT, UPT, UR8, -UR6, URZ ;  /* 0x800000060806a290 */ /* 0x000fe4000fffe0ff */
[----:B------:R-:W-:Y:S02]  /*4bd0*/  @!UP2 UIMAD UR14, UR4, UR5, UR14 ;  /* 0x00000005040ea2a4 */ /* 0x000fe4000f8e020e */
[----:B------:R-:W-:Y:S01]  /*4be0*/  @!UP2 UIMAD UR13, UR6, UR10, UR13 ;  /* 0x0000000a060da2a4 */ /* 0x000fe2000f8e020d */
[----:B------:R-:W-:Y:S11]  /*4bf0*/  BRA.U UP3, `(.L_x_83) ;  /* 0x0000000103107547 */ /* 0x000ff6000b800000 */
[----:B--2---:R-:W-:Y:S04]  /*4c00*/  MOV R0, UR48 ;  /* 0x0000003000007c02 */ /* 0x004fe80008000f00 */
[----:B------:R-:W-:Y:S04]  /*4c10*/  SHF.L.U32 R11, R0, 0x1f, RZ ;  /* 0x0000001f000b7819 */ /* 0x000fe800000006ff */
[----:B------:R-:W2:Y:S02]  /*4c20*/  SYNCS.PHASECHK.TRANS64.TRYWAIT P2, [UR21+0xd8], R11 ;  /* 0x0000d80bff0075a7 */ /* 0x000ea40008041115 */
[----:B--2---:R-:W-:Y:S05]  /*4c30*/  @!P2 BRA `(.L_x_84) ;  /* 0x0000005400e0a947 */ /* 0x004fea0003800000 */
.L_x_83:
[----:B------:R-:W-:Y:S05]  /*4c40*/  @!P1 BRA `(.L_x_85) ;  /* 0x0000000000309947 */ /* 0x000fea0003800000 */
[----:B------:R-:W-:Y:S01]  /*4c50*/  ISETP.NE.U32.AND P1, PT, R2, RZ, PT ;  /* 0x000000ff0200720c */ /* 0x000fe20003f25070 */
[----:B------:R-:W3:Y:S01]  /*4c60*/  LDCU.64 UR4, c[0x0][0x358] ;  /* 0x00006b00ff0477ac */ /* 0x000ee20008000a00 */
[----:B------:R-:W-:Y:S02]  /*4c70*/  IMAD.MOV.U32 R81, RZ, RZ, 0x1 ;  /* 0x00000001ff517424 */ /* 0x000fe400078e00ff */
[----:B------:R-:W-:Y:S11]  /*4c80*/  ISETP.NE.AND.EX P1, PT, R3, RZ, PT, P1 ;  /* 0x000000ff0300720c */ /* 0x000ff60003f25310 */
[----:B------:R-:W-:Y:S02]  /*4c90*/  @!UPT UIADD3 URZ, UPT, UPT, URZ, URZ, URZ ;  /* 0x000000fffffff290 */ /* 0x000fe4000fffe0ff */
[----:B--2---:R-:W2:Y:S01]  /*4ca0*/  @P1 LDC.64 R10, c[0x0][0x888] ;  /* 0x00022200ff0a1b82 */ /* 0x004ea20000000a00 */
[----:B------:R-:W-:Y:S04]  /*4cb0*/  @P1 IMAD R0, R4, UR36, RZ ;  /* 0x0000002404001c24 */ /* 0x000fe8000f8e02ff */
[----:B--2---:R-:W-:Y:S04]  /*4cc0*/  @P1 IMAD.WIDE R10, R0, 0x4, R10 ;  /* 0x00000004000a1825 */ /* 0x004fe800078e020a */
[----:B------:R-:W-:Y:S01]  /*4cd0*/  HFMA2 R0, -RZ, RZ, 0, 5.9604644775390625e-08 ;  /* 0x00000001ff007431 */ /* 0x000fe200000001ff */
[----:B---3-5:R3:W5:Y:S04]  /*4ce0*/  @P1 LDG.E R41, desc[UR4][R10.64] ;  /* 0x000000040a291981 */ /* 0x028768000c1e1900 */
[----:B------:R-:W-:Y:S01]  /*4cf0*/  @!P1 PRMT R81, R0, 0x7610, R81 ;  /* 0x0000761000519816 */ /* 0x000fe20000000051 */
[----:B---3--:R-:W4:Y:S06]  /*4d00*/  @!P1 LDC R41, c[0x0][0x880] ;  /* 0x00022000ff299b82 */ /* 0x008f2c0000000800 */
.L_x_85:
[----:B----45:R-:W-:Y:S01]  /*4d10*/  @!P0 FSETP.EQ.AND P1, PT, R41, RZ, PT ;  /* 0x000000ff2900820b */ /* 0x030fe20003f22000 */
[----:B------:R-:W-:Y:S01]  /*4d20*/  @!UPT UIADD3 URZ, UPT, UPT, URZ, URZ, URZ ;  /* 0x000000fffffff290 */ /* 0x000fe2000fffe0ff */
[----:B------:R-:W-:Y:S11]  /*4d30*/  @!P0 BRA `(.L_x_86) ;  /* 0x0000000000188947 */ /* 0x000ff60003800000 */
[----:B------:R-:W-:Y:S02]  /*4d40*/  LOP3.LUT P0, RZ, R81, 0xff, RZ, 0xc0, !PT ;  /* 0x000000ff51ff7812 */ /* 0x000fe4000780c0ff */
[----:B------:R-:W-:Y:S04]  /*4d50*/  ISETP.NE.U32.AND P1, PT, R2, RZ, PT ;  /* 0x000000ff0200720c */ /* 0x000fe80003f25070 */
[----:B------:R-:W-:Y:S04]  /*4d60*/  ISETP.NE.AND.EX P1, PT, R3, RZ, PT, P1 ;  /* 0x000000ff0300720c */ /* 0x000fe80003f25310 */
[----:B------:R-:W-:Y:S03]  /*4d70*/  PLOP3.LUT P1, PT, P1, PT, PT, 0x8, 0x80 ;  /* 0x000000000080781c */ /* 0x000fe60000f2e170 */
[----:B------:R-:W-:Y:S11]  /*4d80*/  @P0 FSETP.EQ.AND P1, PT, R41, RZ, PT ;  /* 0x000000ff2900020b */ /* 0x000ff60003f22000 */
[----:B------:R-:W-:Y:S02]  /*4d90*/  @!UPT UIADD3 URZ, UPT, UPT, URZ, URZ, URZ ;  /* 0x000000fffffff290 */ /* 0x000fe4000fffe0ff */
.L_x_86:
[----:B------:R-:W3:Y:S01]  /*4da0*/  SYNCS.PHASECHK.TRANS64.TRYWAIT P2, [UR21+0xb0], R9 ;  /* 0x0000b009ff0075a7 */ /* 0x000ee20008041115 */
[----:B------:R-:W-:Y:S04]  /*4db0*/  ELECT P0, URZ, PT ;  /* 0x0000000000ff782f */ /* 0x000fe80003800000 */
[----:B------:R-:W-:Y:S11]  /*4dc0*/  PLOP3.LUT P1, PT, P1, P0, PT, 0xf2, 0x2f ;  /* 0x00000000002f781c */ /* 0x000ff60000f21e72 */
[----:B------:R-:W-:Y:S02]  /*4dd0*/  @!UPT UIADD3 URZ, UPT, UPT, URZ, URZ, URZ ;  /* 0x000000fffffff290 */ /* 0x000fe4000fffe0ff */
[----:B------:R-:W-:Y:S05]  /*4de0*/  @!P1 IADD3 R8, P0, PT, R16, 0x580, RZ ;  /* 0x0000058010089810 */ /* 0x000fea0007f1e0ff */
[----:B------:R-:W-:Y:S01]  /*4df0*/  @!P1 IMAD.X R6, RZ, RZ, R17, P0 ;  /* 0x000000ffff069224 */ /* 0x000fe200000e0611 */
[----:B---3--:R-:W-:Y:S07]  /*4e00*/  @!P2 BRA `(.L_x_87) ;  /* 0x000000540084a947 */ /* 0x008fee0003800000 */
.L_x_184:
[----:B------:R-:W-:Y:S01]  /*4e10*/  @!P1 R2UR UR5, R8 ;  /* 0x00000000080592ca */ /* 0x000fe200000e0000 */
[----:B------:R-:W-:Y:S01]  /*4e20*/  VOTEU.ALL UP0, P1 ;  /* 0x0000000000ff7886 */ /* 0x000fe20000800000 */
[----:B------:R-:W-:Y:S01]  /*4e30*/  @!P1 R2UR UR4, R6 ;  /* 0x00000000060492ca */ /* 0x000fe200000e0000 */
[----:B--2---:R-:W-:Y:S01]  /*4e40*/  @!P1 IMAD.MOV.U32 R0, RZ, RZ, 0x2000 ;  /* 0x00002000ff009424 */ /* 0x004fe200078e00ff */
[----:B------:R-:W-:Y:S01]  /*4e50*/  UMOV UR6, 0x0 ;  /* 0x0000000000067882 */ /* 0x000fe20000000000 */
[----:B------:R-:W-:Y:S01]  /*4e60*/  UMOV UR7, 0x10000000 ;  /* 0x1000000000077882 */ /* 0x000fe20000000000 */
[----:B------:R-:W-:Y:S01]  /*4e70*/  @!UP0 UIADD3 UR32, UPT, UPT, UR21, 0x400, URZ ;  /* 0x0000040015208890 */ /* 0x000fe2000fffe0ff */
[----:B------:R-:W-:Y:S01]  /*4e80*/  @!P1 IADD3 R8, P0, PT, R16, 0x580, RZ ;  /* 0x0000058010089810 */ /* 0x000fe20007f1e0ff */
[----:B------:R-:W-:Y:S04]  /*4e90*/  VOTEU.ALL UP0, P1 ;  /* 0x0000000000ff7886 */ /* 0x000fe80000800000 */
[----:B------:R-:W-:Y:S02]  /*4ea0*/  @!P1 IMAD.X R6, RZ, RZ, R17, P0 ;  /* 0x000000ffff069224 */ /* 0x000fe400000e0611 */
[----:B------:R-:W-:Y:S02]  /*4eb0*/  IMAD.U32 R10, RZ, RZ, UR5 ;  /* 0x00000005ff0a7e24 */ /* 0x000fe4000f8e00ff */
[----:B------:R-:W-:Y:S03]  /*4ec0*/  IMAD.U32 R11, RZ, RZ, UR4 ;  /* 0x00000004ff0b7e24 */ /* 0x000fe6000f8e00ff */
[----:B------:R-:W-:Y:S02]  /*4ed0*/  @!P1 R2UR UR4, R10 ;  /* 0x000000000a0492ca */ /* 0x000fe400000e0000 */
[----:B------:R-:W-:Y:S11]  /*4ee0*/  @!P1 R2UR UR5, R11 ;  /* 0x000000000b0592ca */ /* 0x000ff600000e0000 */
[----:B------:R-:W-:Y:S02]  /*4ef0*/  @!UPT UIADD3 URZ, UPT, UPT, URZ, URZ, URZ ;  /* 0x000000fffffff290 */ /* 0x000fe4000fffe0ff */
[----:B------:R2:W-:Y:S01]  /*4f00*/  @!UP0 UTMALDG.3D [UR32], [UR4], desc[UR6] ;  /* 0x00000620040085b4 */ /* 0x0005e20008011000 */
[----:B------:R2:W-:Y:S01]  /*4f10*/  @!P1 SYNCS.ARRIVE.TRANS64.RED.A0TR RZ, [UR21+0x90], R0 ;  /* 0x00009000ffff99a7 */ /* 0x0005e20008300415 */
[----:B------:R-:W-:Y:S01]  /*4f20*/  SYNCS.ARRIVE.TRANS64.RED.A1T0 RZ, [UR40], RZ ;  /* 0x000000ffffff79a7 */ /* 0x000fe20008100428 */
[----:B------:R-:W3:Y:S02]  /*4f30*/  SYNCS.PHASECHK.TRANS64.TRYWAIT P2, [UR21+0xb8], R9 ;  /* 0x0000b809ff0075a7 */ /* 0x000ee40008041115 */
[----:B--23--:R-:W-:Y:S05]  /*4f40*/  @!P2 BRA `(.L_x_88) ;  /* 0x00000054004ca947 */ /* 0x00cfea0003800000 */
.L_x_186:
        /* <DEDUP_REMOVED lines=8> */
[----:B------:R-:W-:Y:S01]  /*4fd0*/  @!UP0 UIADD3 UR24, UPT, UPT, UR21, 0x2400, URZ ;  /* 0x0000240015188890 */ /* 0x000fe2000fffe0ff */
[----:B------:R-:W-:Y:S01]  /*4fe0*/  VOTEU.ALL UP0, P1 ;  /* 0x0000000000ff7886 */ /* 0x000fe20000800000 */
[----:B------:R-:W-:Y:S01]  /*4ff0*/  UMOV UR27, UR35 ;  /* 0x00000023001b7c82 */ /* 0x000fe20008000000 */
[----:B------:R-:W-:Y:S02]  /*5000*/  UMOV UR28, UR36 ;  /* 0x00000024001c7c82 */ /* 0x000fe40008000000 */
[----:B------:R-:W-:Y:S02]  /*5010*/  IMAD.U32 R10, RZ, RZ, UR5 ;  /* 0x00000005ff0a7e24 */ /* 0x000fe4000f8e00ff */
[----:B------:R-:W-:Y:S02]  /*5020*/  IMAD.U32 R11, RZ, RZ, UR4 ;  /* 0x00000004ff0b7e24 */ /* 0x000fe4000f8e00ff */
[----:B------:R-:W-:Y:S01]  /*5030*/  @!P1 IMAD.X R6, RZ, RZ, R17, P0 ;  /* 0x000000ffff069224 */ /* 0x000fe200000e0611 */
        /* <DEDUP_REMOVED lines=8> */
.L_x_188:
[----:B------:R-:W-:Y:S01]  /*50c0*/  @!P1 R2UR UR5, R8 ;  /* 0x00000000080592ca */ /* 0x000fe200000e0000 */
[----:B------:R-:W-:Y:S01]  /*50d0*/  VOTEU.ALL UP0, P1 ;  /* 0x0000000000ff7886 */ /* 0x000fe20000800000 */
[----:B------:R-:W-:Y:S01]  /*50e0*/  @!P1 R2UR UR4, R6 ;  /* 0x00000000060492ca */ /* 0x000fe200000e0000 */
[----:B--2---:R-:W-:Y:S01]  /*50f0*/  @!P1 IMAD.MOV.U32 R0, RZ, RZ, 0x2000 ;  /* 0x00002000ff009424 */ /* 0x004fe200078e00ff */
[----:B------:R-:W-:Y:S01]  /*5100*/  UMOV UR6, 0x0 ;  /* 0x0000000000067882 */ /* 0x000fe20000000000 */
[----:B------:R-:W-:Y:S01]  /*5110*/  UMOV UR7, 0x10000000 ;  /* 0x1000000000077882 */ /* 0x000fe20000000000 */
[----:B------:R-:W-:Y:S01]  /*5120*/  @!UP0 UIADD3 UR18, UPT, UPT, UR34, 0x80, URZ ;  /* 0x0000008022128890 */ /* 0x000fe2000fffe0ff */
[----:B------:R-:W-:Y:S01]  /*5130*/  VIADD R14, R14, 0x1 ;  /* 0x000000010e0e7836 */ /* 0x000fe20000000000 */
[----:B------:R-:W-:Y:S01]  /*5140*/  @!UP0 UIADD3 UR16, UPT, UPT, UR21, 0x4400, URZ ;  /* 0x0000440015108890 */ /* 0x000fe2000fffe0ff */
[----:B------:R-:W-:Y:S01]  /*5150*/  VOTEU.ALL UP0, P1 ;  /* 0x0000000000ff7886 */ /* 0x000fe20000800000 */
[----:B------:R-:W-:Y:S01]  /*5160*/  UMOV UR19, UR35 ;  /* 0x0000002300137c82 */ /* 0x000fe20008000000 */
[----:B------:R-:W-:Y:S02]  /*5170*/  UMOV UR20, UR36 ;  /* 0x0000002400147c82 */ /* 0x000fe40008000000 */
        /* <DEDUP_REMOVED lines=10> */
.L_x_190:
[----:B------:R-:W-:Y:S01]  /*5220*/  @!P1 IADD3 R6, P0, PT, R16, 0x580, RZ ;  /* 0x0000058010069810 */ /* 0x000fe20007f1e0ff */
[----:B------:R-:W-:Y:S01]  /*5230*/  VOTEU.ALL UP0, P1 ;  /* 0x0000000000ff7886 */ /* 0x000fe20000800000 */
[----:B------:R-:W-:Y:S01]  /*5240*/  UMOV UR6, 0x0 ;  /* 0x0000000000067882 */ /* 0x000fe20000000000 */
[----:B------:R-:W-:Y:S01]  /*5250*/  UMOV UR7, 0x10000000 ;  /* 0x1000000000077882 */ /* 0x000fe20000000000 */
[----:B------:R-:W-:Y:S01]  /*5260*/  @!P1 R2UR UR5, R6 ;  /* 0x00000000060592ca */ /* 0x000fe200000e0000 */
[----:B--2---:R-:W-:Y:S01]  /*5270*/  @!P1 IMAD.X R0, RZ, RZ, R17, P0 ;  /* 0x000000ffff009224 */ /* 0x004fe200000e0611 */
[----:B------:R-:W-:Y:S01]  /*5280*/  @!UP0 UIADD3 UR10, UPT, UPT, UR34, 0xc0, URZ ;  /* 0x000000c0220a8890 */ /* 0x000fe2000fffe0ff */
[----:B------:R-:W-:Y:S01]  /*5290*/  R2UR UR18, R83 ;  /* 0x00000000531272ca */ /* 0x000fe200000e0000 */
[----:B------:R-:W-:Y:S01]  /*52a0*/  @!UP0 UIADD3 UR8, UPT, UPT, UR21, 0x6400, URZ ;  /* 0x0000640015088890 */ /* 0x000fe2000fffe0ff */
[----:B------:R-:W-:Y:S01]  /*52b0*/  R2UR UR16, R84 ;  /* 0x00000000541072ca */ /* 0x000fe200000e0000 */
[----:B------:R-:W-:Y:S01]  /*52c0*/  @!UP0 UIADD3 UR9, UPT, UPT, UR21, 0xa8, URZ ;  /* 0x000000a815098890 */ /* 0x000fe2000fffe0ff */
[----:B------:R-:W-:Y:S01]  /*52d0*/  @!P1 R2UR UR4, R0 ;  /* 0x00000000000492ca */ /* 0x000fe200000e0000 */
[----:B------:R-:W-:Y:S01]  /*52e0*/  VOTEU.ALL UP0, P1 ;  /* 0x0000000000ff7886 */ /* 0x000fe20000800000 */
[----:B------:R-:W-:Y:S01]  /*52f0*/  UMOV UR11, UR35 ;  /* 0x00000023000b7c82 */ /* 0x000fe20008000000 */
[----:B------:R-:W-:Y:S01]  /*5300*/  UMOV UR12, UR36 ;  /* 0x00000024000c7c82 */ /* 0x000fe20008000000 */
[C---:B------:R-:W-:Y:S01]  /*5310*/  ISETP.NE.AND P0, PT, R14.reuse, 0x2, PT ;  /* 0x000000020e00780c */ /* 0x040fe20003f05270 */
[----:B------:R-:W-:Y:S01]  /*5320*/  UPLOP3.LUT UP3, UPT, UPT, UPT, UPT, 0x80, 0x8 ;  /* 0x000000000008789c */ /* 0x000fe20003f6f070 */
[----:B------:R-:W-:Y:S01]  /*5330*/  IMAD.U32 R8, RZ, RZ, UR5 ;  /* 0x00000005ff087e24 */ /* 0x000fe2000f8e00ff */
[----:B------:R-:W-:Y:S01]  /*5340*/  LOP3.LUT R15, R15, 0x1, RZ, 0x3c, !PT ;  /* 0x000000010f0f7812 */ /* 0x000fe200078e3cff */
[----:B------:R-:W-:Y:S01]  /*5350*/  UMOV UR36, UR29 ;  /* 0x0000001d00247c82 */ /* 0x000fe20008000000 */
[----:B------:R-:W-:Y:S01]  /*5360*/  SEL R0, RZ, 0x1, P0 ;  /* 0x00000001ff007807 */ /* 0x000fe20000000000 */
[----:B------:R-:W-:Y:S01]  /*5370*/  UIADD3 UR20, UPT, UPT, UR13, UR18, URZ ;  /* 0x000000120d147290 */ /* 0x000fe2000fffe0ff */
[----:B------:R-:W-:Y:S01]  /*5380*/  SEL R14, R14, RZ, P0 ;  /* 0x000000ff0e0e7207 */ /* 0x000fe20000000000 */
[----:B------:R-:W-:Y:S01]  /*5390*/  UIADD3 UR16, UPT, UPT, UR14, UR16, URZ ;  /* 0x000000100e107290 */ /* 0x000fe2000fffe0ff */
[----:B------:R-:W-:Y:S01]  /*53a0*/  IMAD.U32 R9, RZ, RZ, UR4 ;  /* 0x00000004ff097e24 */ /* 0x000fe2000f8e00ff */
[----:B------:R-:W-:Y:S02]  /*53b0*/  @!P1 R2UR UR4, R8 ;  /* 0x00000000080492ca */ /* 0x000fe400000e0000 */
[----:B------:R-:W-:Y:S02]  /*53c0*/  LOP3.LUT R13, R13, R0, RZ, 0x3c, !PT ;  /* 0x000000000d0d7212 */ /* 0x000fe400078e3cff */
[----:B------:R-:W-:Y:S11]  /*53d0*/  @!P1 R2UR UR5, R9 ;  /* 0x00000000090592ca */ /* 0x000ff600000e0000 */
[----:B------:R-:W-:Y:S02]  /*53e0*/  @!UPT UIADD3 URZ, UPT, UPT, URZ, URZ, URZ ;  /* 0x000000fffffff290 */ /* 0x000fe4000fffe0ff */
[----:B------:R2:W-:Y:S01]  /*53f0*/  @!UP0 UTMALDG.3D [UR8], [UR4], desc[UR6] ;  /* 0x00000608040085b4 */ /* 0x0005e20008011000 */
[----:B------:R2:W-:Y:S01]  /*5400*/  @!P1 SYNCS.ARRIVE.TRANS64.RED.A0TR RZ, [UR21+0xa8], R7 ;  /* 0x0000a807ffff99a7 */ /* 0x0005e20008300415 */
[----:B------:R-:W-:Y:S01]  /*5410*/  SYNCS.ARRIVE.TRANS64.RED.A1T0 RZ, [UR37], RZ ;  /* 0x000000ffffff79a7 */ /* 0x000fe20008100425 */
[----:B------:R-:W-:Y:S05]  /*5420*/  BRA.U UP1, `(.L_x_91) ;  /* 0xfffffff101707547 */ /* 0x000fea000b83ffff */
[----:B------:R-:W-:-:S04]  /*5430*/  SHF.L.U32 R3, R15, 0x1f, RZ ;  /* 0x0000001f0f037819 */ /* 0x000fc800000006ff */
[----:B------:R-:W3:Y:S02]  /*5440*/  SYNCS.PHASECHK.TRANS64.TRYWAIT P0, [UR21+0xb0], R3 ;  /* 0x0000b003ff0075a7 */ /* 0x000ee40008001115 */
[----:B---3--:R-:W-:Y:S05]  /*5450*/  @!P0 BRA `(.L_x_92) ;  /* 0x0000005000508947 */ /* 0x008fea0003800000 */
.L_x_192:
[----:B------:R-:W4:Y:S02]  /*5460*/  SYNCS.PHASECHK.TRANS64.TRYWAIT P0, [UR21+0xb8], R3 ;  /* 0x0000b803ff0075a7 */ /* 0x000f240008001115 */
[----:B----4-:R-:W-:Y:S05]  /*5470*/  @!P0 BRA `(.L_x_93) ;  /* 0x0000005000608947 */ /* 0x010fea0003800000 */
.L_x_194:
[----:B------:R-:W4:Y:S02]  /*5480*/  SYNCS.PHASECHK.TRANS64.TRYWAIT P0, [UR21+0xc0], R3 ;  /* 0x0000c003ff0075a7 */ /* 0x000f240008001115 */
[----:B----4-:R-:W-:Y:S05]  /*5490*/  @!P0 BRA `(.L_x_94) ;  /* 0x0000005000708947 */ /* 0x010fea0003800000 */
.L_x_196:
[----:B---3--:R-:W-:-:S07]  /*54a0*/  MOV R0, UR21 ;  /* 0x0000001500007c02 */ /* 0x008fce0008000f00 */
.L_x_95:
[----:B---3--:R-:W-:-:S04]  /*54b0*/  SHF.L.U32 R3, R15, 0x1f, RZ ;  /* 0x0000001f0f037819 */ /* 0x008fc800000006ff */
[----:B------:R3:W4:Y:S03]  /*54c0*/  SYNCS.PHASECHK.TRANS64.TRYWAIT P0, [R0+URZ+0xc8], R3 ;  /* 0x0000c803000075a7 */ /* 0x00072600080011ff */
[----:B----4-:R-:W-:Y:S05]  /*54d0*/  @!P0 NANOSLEEP.SYNCS 0x989680 ;  /* 0x009896800000895d */ /* 0x010fea0003900000 */
[----:B------:R-:W4:Y:S02]  /*54e0*/  @!P0 SYNCS.PHASECHK.TRANS64 P0, [R0+URZ+0xc8], R3 ;  /* 0x0000c803000085a7 */ /* 0x000f2400080010ff */
[----:B-12-4-:R-:W-:Y:S05]  /*54f0*/  @P0 EXIT ;  /* 0x000000000000094d */ /* 0x016fea0003800000 */
[----:B------:R-:W-:Y:S05]  /*5500*/  BRA `(.L_x_95) ;  /* 0xfffffffc00e87947 */ /* 0x000fea000383ffff */
.L_x_80:
[----:B------:R-:W-:-:S06]  /*5510*/  UISETP.GE.AND UP0, UPT, UR17, 0x4, UPT ;  /* 0x000000041100788c */ /* 0x000fcc000bf06270 */
[----:B------:R-:W-:-:S13]  /*5520*/  PLOP3.LUT P0, PT, PT, PT, UP0, 0x80, 0x8 ;  /* 0x000000000008781c */ /* 0x000fda0003f0f008 */
[----:B-1----:R-:W-:Y:S05]  /*5530*/  @!P0 EXIT ;  /* 0x000000000000894d */ /* 0x002fea0003800000 */
[----:B------:R-:W1:Y:S08]  /*5540*/  S2UR UR4, SR_CgaCtaId ;  /* 0x00000000000479c3 */ /* 0x000e700000008800 */
[----:B------:R-:W-:Y:S01]  /*5550*/  BAR.SYNC.DEFER_BLOCKING 0x6, 0xa0 ;  /* 0x0182800000007b1d */ /* 0x000fe20000010000 */
[C---:B------:R-:W-:Y:S01]  /*5560*/  IMAD.SHL.U32 R5, R94.reuse, 0x40, RZ ;  /* 0x000000405e057824 */ /* 0x040fe200078e00ff */
[----:B------:R-:W-:Y:S01]  /*5570*/  SHF.R.U32.HI R3, RZ, 0x1, R94 ;  /* 0x00000001ff037819 */ /* 0x000fe2000001165e */
[C---:B------:R-:W-:Y:S01]  /*5580*/  IMAD.U32 R37, R94.reuse, 0x10000, RZ ;  /* 0x000100005e257824 */ /* 0x040fe200078e00ff */
[C---:B------:R-:W-:Y:S01]  /*5590*/  R2P PR, R94.reuse, 0x6 ;  /* 0x000000065e007804 */ /* 0x040fe20000000000 */
[----:B------:R-:W-:Y:S01]  /*55a0*/  IMAD.SHL.U32 R80, R94, 0x20, RZ ;  /* 0x000000205e507824 */ /* 0x000fe200078e00ff */
[----:B------:R-:W-:-:S02]  /*55b0*/  UMOV UR44, 0x400 ;  /* 0x00000400002c7882 */ /* 0x000fc40000000000 */
[----:B------:R-:W2:Y:S01]  /*55c0*/  LDC.64 R78, c[0x0][0x8b0] ;  /* 0x00022c00ff4e7b82 */ /* 0x000ea20000000a00 */
[C---:B------:R-:W-:Y:S01]  /*55d0*/  LOP3.LUT R2, R5.reuse, 0x1c0, RZ, 0xc0, !PT ;  /* 0x000001c005027812 */ /* 0x040fe200078ec0ff */
[----:B------:R-:W-:Y:S01]  /*55e0*/  IMAD.MOV.U32 R92, RZ, RZ, 0x20 ;  /* 0x00000020ff5c7424 */ /* 0x000fe200078e00ff */
[----:B------:R-:W-:Y:S01]  /*55f0*/  LOP3.LUT R5, R5, 0x200, RZ, 0xc0, !PT ;  /* 0x0000020005057812 */ /* 0x000fe200078ec0ff */
[----:B------:R-:W-:Y:S01]  /*5600*/  IMAD.MOV.U32 R91, RZ, RZ, 0x1 ;  /* 0x00000001ff5b7424 */ /* 0x000fe200078e00ff */
[----:B------:R-:W-:Y:S01]  /*5610*/  LOP3.LUT R3, R2, 0x8, R3, 0xf8, !PT ;  /* 0x0000000802037812 */ /* 0x000fe200078ef803 */
[----:B------:R-:W-:Y:S01]  /*5620*/  IMAD.SHL.U32 R2, R94, 0x8, RZ ;  /* 0x000000085e027824 */ /* 0x000fe200078e00ff */
[----:B------:R-:W-:Y:S01]  /*5630*/  LOP3.LUT R37, R37, 0x600000, RZ, 0xc0, !PT ;  /* 0x0060000025257812 */ /* 0x000fe200078ec0ff */
[----:B------:R-:W3:Y:S01]  /*5640*/  LDC.64 R76, c[0x0][0x8a8] ;  /* 0x00022a00ff4c7b82 */ /* 0x000ee20000000a00 */
[----:B------:R-:W-:Y:S01]  /*5650*/  LOP3.LUT R80, R5, 0xc00, R80, 0xf8, !PT ;  /* 0x00000c0005507812 */ /* 0x000fe200078ef850 */
[----:B------:R-:W-:Y:S01]  /*5660*/  IMAD.MOV.U32 R36, RZ, RZ, RZ ;  /* 0x000000ffff247224 */ /* 0x000fe200078e00ff */
[----:B------:R-:W-:Y:S01]  /*5670*/  LOP3.LUT R3, R3, 0x38, R2, 0x78, !PT ;  /* 0x0000003803037812 */ /* 0x000fe200078e7802 */
[----:B------:R-:W-:Y:S01]  /*5680*/  IMAD.MOV.U32 R90, RZ, RZ, RZ ;  /* 0x000000ffff5a7224 */ /* 0x000fe200078e00ff */
[----:B------:R-:W-:-:S02]  /*5690*/  SEL R93, R92, 0xffffffe0, !P2 ;  /* 0xffffffe05c5d7807 */ /* 0x000fc40005000000 */
[----:B------:R-:W-:Y:S02]  /*56a0*/  CS2R R88, SRZ ;  /* 0x0000000000587805 */ /* 0x000fe4000001ff00 */
[----:B------:R-:W-:Y:S01]  /*56b0*/  LOP3.LUT R80, R80, R3, RZ, 0xfc, !PT ;  /* 0x0000000350507212 */ /* 0x000fe200078efcff */
[----:B-1----:R-:W-:Y:S01]  /*56c0*/  ULEA UR44, UR4, UR44, 0x18 ;  /* 0x0000002c042c7291 */ /* 0x002fe2000f8ec0ff */
[----:B------:R-:W-:Y:S01]  /*56d0*/  LOP3.LUT R94, R94, 0x60, RZ, 0xc0, !PT ;  /* 0x000000605e5e7812 */ /* 0x000fe200078ec0ff */
[----:B------:R-:W1:Y:S01]  /*56e0*/  LDCU UR59, c[0x0][0x370] ;  /* 0x00006e00ff3b77ac */ /* 0x000e620008000800 */
[----:B------:R-:W-:Y:S01]  /*56f0*/  SEL R92, R92, 0xffffffe0, !P1 ;  /* 0xffffffe05c5c7807 */ /* 0x000fe20004800000 */
[----:B------:R-:W-:Y:S01]  /*5700*/  UIADD3 UR4, UPT, UPT, UR44, 0x400, URZ ;  /* 0x000004002c047890 */ /* 0x000fe2000fffe0ff */
[----:B------:R-:W4:Y:S04]  /*5710*/  LDCU UR43, c[0x0][0xb0c] ;  /* 0x00016180ff2b77ac */ /* 0x000f280008000800 */
[----:B------:R-:W1:Y:S01]  /*5720*/  LDS R0, [UR44+0x190] ;  /* 0x0001902cff007984 */ /* 0x000e620008000800 */
[----:B------:R-:W-:Y:S01]  /*5730*/  IMAD.U32 R86, RZ, RZ, UR4 ;  /* 0x00000004ff567e24 */ /* 0x000fe2000f8e00ff */
[----:B------:R-:W1:Y:S01]  /*5740*/  LDCU UR39, c[0x0][0xb30] ;  /* 0x00016600ff2777ac */ /* 0x000e620008000800 */
[----:B------:R-:W1:Y:S01]  /*5750*/  LDCU.64 UR56, c[0x0][0x888] ;  /* 0x00011100ff3877ac */ /* 0x000e620008000a00 */
[----:B------:R-:W1:Y:S01]  /*5760*/  LDCU.64 UR40, c[0x0][0xb28] ;  /* 0x00016500ff2877ac */ /* 0x000e620008000a00 */
[----:B------:R-:W1:Y:S01]  /*5770*/  LDCU.64 UR62, c[0x0][0x890] ;  /* 0x00011200ff3e77ac */ /* 0x000e620008000a00 */
[----:B------:R-:W1:Y:S01]  /*5780*/  LDCU.128 UR52, c[0x0][0xb10] ;  /* 0x00016200ff3477ac */ /* 0x000e620008000c00 */
[----:B------:R-:W1:Y:S01]  /*5790*/  LDCU UR58, c[0x0][0x374] ;  /* 0x00006e80ff3a77ac */ /* 0x000e620008000800 */
[----:B------:R-:W-:Y:S01]  /*57a0*/  UMOV UR47, URZ ;  /* 0x000000ff002f7c82 */ /* 0x000fe20008000000 */
[----:B------:R-:W-:Y:S01]  /*57b0*/  UMOV UR46, URZ ;  /* 0x000000ff002e7c82 */ /* 0x000fe20008000000 */
[----:B-1234-:R-:W-:-:S07]  /*57c0*/  IMAD.IADD R37, R0, 0x1, R37 ;  /* 0x0000000100257824 */ /* 0x01efce00078e0225 */
.L_x_139:
[C---:B------:R-:W-:Y:S02]  /*57d0*/  LEA R3, R88.reuse, UR44, 0x3 ;  /* 0x0000002c58037c11 */ /* 0x040fe4000f8e18ff */
[----:B------:R-:W-:Y:S02]  /*57e0*/  SHF.L.U32 R0, R89, 0x1f, RZ ;  /* 0x0000001f59007819 */ /* 0x000fe400000006ff */
[----:B------:R-:W-:Y:S02]  /*57f0*/  LEA R5, R88, UR44, 0x4 ;  /* 0x0000002c58057c11 */ /* 0x000fe4000f8e20ff */
[----:B-1----:R-:W1:Y:S02]  /*5800*/  SYNCS.PHASECHK.TRANS64.TRYWAIT P0, [R3+URZ+0xe0], R0 ;  /* 0x0000e000030075a7 */ /* 0x002e6400080011ff */
[----:B-1----:R-:W-:Y:S05]  /*5810*/  @!P0 BRA `(.L_x_96) ;  /* 0x0000004c00a88947 */ /* 0x002fea0003800000 */
.L_x_197:
[----:B------:R-:W2:Y:S01]  /*5820*/  LDS.128 R4, [R5+0x170] ;  /* 0x0001700005047984 */ /* 0x000ea20000000c00 */
        /* <DEDUP_REMOVED lines=10> */
[----:B------:R-:W-:Y:S01]  /*58d0*/  PLOP3.LUT P0, PT, PT, PT, UP1, 0x80, 0x8 ;  /* 0x000000000008781c */ /* 0x000fe20003f0f018 */
[----:B------:R-:W-:Y:S11]  /*58e0*/  UP2UR UR61, UPR, URZ, 0x2 ;  /* 0x00000002ff3d7883 */ /* 0x000ff60008000000 */
[----:B------:R-:W-:Y:S01]  /*58f0*/  @!UPT UIADD3 URZ, UPT, UPT, URZ, URZ, URZ ;  /* 0x000000fffffff290 */ /* 0x000fe2000fffe0ff */
[----:B-1----:R-:W-:Y:S02]  /*5900*/  @P0 SHF.R.U32.HI R0, RZ, 0x10, R5 ;  /* 0x00000010ff000819 */ /* 0x002fe40000011605 */
        /* <DEDUP_REMOVED lines=12> */
[----:B------:R-:W2:Y:S01]  /*59d0*/  LDCU UR12, c[0x0][0xb20] ;  /* 0x00016400ff0c77ac */ /* 0x000ea20008000800 */
[----:B------:R-:W-:Y:S02]  /*59e0*/  UIMAD.WIDE.U32 UR4, UR58, UR55, URZ ;  /* 0x000000373a0472a5 */ /* 0x000fe4000f8e00ff */
[----:B------:R-:W-:Y:S02]  /*59f0*/  UIMAD.WIDE.U32 UR6, UR59, UR52, URZ ;  /* 0x000000343b0672a5 */ /* 0x000fe4000f8e00ff */
[----:B------:R-:W-:Y:S02]  /*5a00*/  UISETP.NE.AND UP0, UPT, UR54, 0x1, UPT ;  /* 0x000000013600788c */ /* 0x000fe4000bf05270 */
[----:B------:R-:W-:Y:S02]  /*5a10*/  UIMAD.WIDE.U32 UR8, UR37, UR55, URZ ;  /* 0x00000037250872a5 */ /* 0x000fe4000f8e00ff */
[----:B------:R-:W-:Y:S02]  /*5a20*/  UIMAD.WIDE.U32 UR10, UR38, UR52, URZ ;  /* 0x00000034260a72a5 */ /* 0x000fe4000f8e00ff */
[----:B------:R-:W-:Y:S02]  /*5a30*/  UISETP.NE.AND UP1, UPT, UR43, 0x1, UPT ;  /* 0x000000012b00788c */ /* 0x000fe4000bf25270 */
[----:B------:R-:W-:Y:S01]  /*5a40*/  UISETP.NE.AND UP2, UPT, UR42, 0x1, UPT ;  /* 0x000000012a00788c */ /* 0x000fe2000bf45270 */
[----:B------:R-:W-:Y:S02]  /*5a50*/  UMOV UR4, UR5 ;  /* 0x0000000500047c82 */ /* 0x000fe40008000000 */
[----:B--2---:R-:W-:Y:S03]  /*5a60*/  USHF.R.U32.HI UR5, URZ, UR12, UR4 ;  /* 0x0000000cff057299 */ /* 0x004fe60008011604 */
[----:B------:R-:W-:Y:S02]  /*5a70*/  UMOV UR4, UR7 ;  /* 0x0000000700047c82 */ /* 0x000fe40008000000 */
[----:B------:R-:W-:Y:S02]  /*5a80*/  USHF.R.U32.HI UR7, URZ, UR53, UR4 ;  /* 0x00000035ff077299 */ /* 0x000fe40008011604 */
[----:B------:R-:W-:Y:S02]  /*5a90*/  USEL UR4, UR58, UR5, !UP0 ;  /* 0x000000053a047287 */ /* 0x000fe4000c000000 */
[----:B------:R-:W-:Y:S01]  /*5aa0*/  USEL UR7, UR59, UR7, !UP1 ;  /* 0x000000073b077287 */ /* 0x000fe2000c800000 */
[----:B------:R-:W-:Y:S01]  /*5ab0*/  UMOV UR5, UR9 ;  /* 0x0000000900057c82 */ /* 0x000fe20008000000 */
[----:B------:R-:W-:Y:S02]  /*5ac0*/  UIMAD.WIDE.U32 UR8, UR4, UR40, URZ ;  /* 0x00000028040872a5 */ /* 0x000fe4000f8e00ff */
[----:B------:R-:W-:Y:S03]  /*5ad0*/  USHF.R.U32.HI UR6, URZ, UR12, UR5 ;  /* 0x0000000cff067299 */ /* 0x000fe60008011605 */
[----:B------:R-:W-:Y:S01]  /*5ae0*/  UMOV UR5, UR11 ;  /* 0x0000000b00057c82 */ /* 0x000fe20008000000 */
[----:B------:R-:W-:Y:S02]  /*5af0*/  UIMAD.WIDE.U32 UR10, UR7, UR40, URZ ;  /* 0x00000028070a72a5 */ /* 0x000fe4000f8e00ff */
[----:B------:R-:W-:Y:S02]  /*5b00*/  USHF.R.U32.HI UR12, URZ, UR53, UR5 ;  /* 0x00000035ff0c7299 */ /* 0x000fe40008011605 */
[----:B------:R-:W-:Y:S01]  /*5b10*/  USEL UR6, UR37, UR6, !UP0 ;  /* 0x0000000625067287 */ /* 0x000fe2000c000000 */
[----:B------:R-:W-:Y:S02]  /*5b20*/  UMOV UR5, UR9 ;  /* 0x0000000900057c82 */ /* 0x000fe40008000000 */
[----:B------:R-:W-:Y:S01]  /*5b30*/  UMOV UR10, UR11 ;  /* 0x0000000b000a7c82 */ /* 0x000fe20008000000 */
[----:B------:R-:W-:Y:S02]  /*5b40*/  @UP2 USHF.R.U32.HI UR4, URZ, UR41, UR5 ;  /* 0x00000029ff042299 */ /* 0x000fe40008011605 */
[----:B------:R-:W-:Y:S02]  /*5b50*/  @UP2 USHF.R.U32.HI UR7, URZ, UR41, UR10 ;  /* 0x00000029ff072299 */ /* 0x000fe4000801160a */
[----:B------:R-:W-:Y:S02]  /*5b60*/  UIMAD UR4, UR42, UR4, URZ ;  /* 0x000000042a0472a4 */ /* 0x000fe4000f8e02ff */
        /* <DEDUP_REMOVED lines=8> */
[----:B------:R-:W-:Y:S02]  /*5bf0*/  USEL UR11, UR6, UR4, !UP2 ;  /* 0x00000004060b7287 */ /* 0x000fe4000d000000 */
[----:B------:R-:W-:Y:S02]  /*5c00*/  UIADD3 UR8, UPT, UPT, -UR5, URZ, URZ ;  /* 0x000000ff05087290 */ /* 0x000fe4000fffe1ff */
[----:B------:R-:W-:Y:S01]  /*5c10*/  UIADD3 UR10, UPT, UPT, -UR11, URZ, URZ ;  /* 0x000000ff0b0a7290 */ /* 0x000fe2000fffe1ff */
[----:B------:R-:W-:Y:S01]  /*5c20*/  @!UP0 UMOV UR4, UR9 ;  /* 0x0000000900048c82 */ /* 0x000fe20008000000 */
[----:B------:R-:W-:Y:S02]  /*5c30*/  UIADD3 UR9, UPT, UPT, -UR6, URZ, URZ ;  /* 0x000000ff06097290 */ /* 0x000fe4000fffe1ff */
[----:B------:R-:W-:Y:S02]  /*5c40*/  @!UP0 USHF.R.U32.HI UR4, URZ, UR41, UR4 ;  /* 0x00000029ff048299 */ /* 0x000fe40008011604 */
[----:B------:R-:W-:Y:S02]  /*5c50*/  UIMAD UR10, UR42, UR10, UR6 ;  /* 0x0000000a2a0a72a4 */ /* 0x000fe4000f8e0206 */
[----:B------:R-:W-:Y:S04]  /*5c60*/  @!UP0 USEL UR4, UR5, UR4, !UP2 ;  /* 0x0000000405048287 */ /* 0x000fe8000d000000 */
[----:B------:R-:W-:Y:S02]  /*5c70*/  @!UP0 UIMAD UR10, UR7, UR10, UR4 ;  /* 0x0000000a070a82a4 */ /* 0x000fe4000f8e0204 */
[----:B------:R-:W-:Y:S02]  /*5c80*/  @!UP0 UIADD3 UR11, UPT, UPT, UR11, -UR4, URZ ;  /* 0x800000040b0b8290 */ /* 0x000fe4000fffe0ff */
[----:B------:R-:W-:Y:S02]  /*5c90*/  UIMAD UR7, UR43, UR8, UR38 ;  /* 0x000000082b0772a4 */ /* 0x000fe4000f8e0226 */
[----:B------:R-:W-:Y:S02]  /*5ca0*/  @!UP0 UIMAD UR6, UR11, UR42, UR5 ;  /* 0x0000002a0b0682a4 */ /* 0x000fe4000f8e0205 */
[----:B------:R-:W-:Y:S01]  /*5cb0*/  UIMAD UR4, UR54, UR9, UR37 ;  /* 0x00000009360472a4 */ /* 0x000fe2000f8e0225 */
[----:B------:R-:W-:Y:S02]  /*5cc0*/  @!UP0 UMOV UR5, UR10 ;  /* 0x0000000a00058c82 */ /* 0x000fe40008000000 */
[----:B------:R-:W-:Y:S02]  /*5cd0*/  UIMAD UR38, UR5, UR43, UR7 ;  /* 0x0000002b052672a4 */ /* 0x000fe4000f8e0207 */
[----:B------:R-:W-:Y:S11]  /*5ce0*/  UIMAD UR37, UR6, UR54, UR4 ;  /* 0x00000036062572a4 */ /* 0x000ff6000f8e0204 */
[----:B------:R-:W-:Y:S01]  /*5cf0*/  @!UPT UIADD3 URZ, UPT, UPT, URZ, URZ, URZ ;  /* 0x000000fffffff290 */ /* 0x000fe2000fffe0ff */
.L_x_97:
[----:B------:R-:W-:Y:S01]  /*5d00*/  UISETP.NE.AND UP0, UPT, UR39, 0x1, UPT ;  /* 0x000000012700788c */ /* 0x000fe2000bf05270 */
[----:B------:R-:W-:Y:S01]  /*5d10*/  LOP3.LUT P0, RZ, R86, 0x3f0, RZ, 0xc0, !PT ;  /* 0x000003f056ff7812 */ /* 0x000fe2000780c0ff */
[----:B------:R-:W-:Y:S01]  /*5d20*/  USHF.L.U32 UR50, UR16, 0x6, URZ ;  /* 0x0000000610327899 */ /* 0x000fe200080006ff */
[----:B------:R-:W-:Y:S01]  /*5d30*/  BSSY.RECONVERGENT B6, `(.L_x_98) ;  /* 0x0000034000067945 */ /* 0x000fe20003800200 */
[----:B------:R-:W-:Y:S01]  /*5d40*/  USHF.L.U32 UR49, UR20, 0x8, URZ ;  /* 0x0000000814317899 */ /* 0x000fe200080006ff */
[----:B------:R-:W-:Y:S06]  /*5d50*/  IADD3 R88, PT, PT, R88, 0x1, RZ ;  /* 0x0000000158587810 */ /* 0x000fec0007ffe0ff */
[----:B------:R-:W2:Y:S01]  /*5d60*/  @!UP0 LDCU.128 UR12, c[0x0][0xb10] ;  /* 0x00016200ff0c87ac */ /* 0x000ea20008000c00 */
[----:B------:R-:W3:Y:S01]  /*5d70*/  @!UP0 LDCU UR5, c[0x0][0xb0c] ;  /* 0x00016180ff0587ac */ /* 0x000ee20008000800 */
[----:B------:R-:W4:Y:S01]  /*5d80*/  @!UP0 LDCU UR10, c[0x0][0xb20] ;  /* 0x00016400ff0a87ac */ /* 0x000f220008000800 */
[----:B--2---:R-:W-:Y:S02]  /*5d90*/  UIMAD.WIDE.U32 UR8, UR38, UR12, URZ ;  /* 0x0000000c260872a5 */ /* 0x004fe4000f8e00ff */
[----:B------:R-:W-:Y:S02]  /*5da0*/  UIMAD.WIDE.U32 UR6, UR37, UR15, URZ ;  /* 0x0000000f250672a5 */ /* 0x000fe4000f8e00ff */
[----:B------:R-:W-:Y:S03]  /*5db0*/  @!UP0 UISETP.NE.AND UP1, UPT, UR14, 0x1, UPT ;  /* 0x000000010e00888c */ /* 0x000fe6000bf25270 */
[----:B------:R-:W-:Y:S01]  /*5dc0*/  @!UP0 UMOV UR4, UR9 ;  /* 0x0000000900048c82 */ /* 0x000fe20008000000 */
[----:B---3--:R-:W-:Y:S02]  /*5dd0*/  @!UP0 UISETP.NE.AND UP2, UPT, UR5, 0x1, UPT ;  /* 0x000000010500888c */ /* 0x008fe4000bf45270 */
[----:B------:R-:W-:Y:S01]  /*5de0*/  @!UP0 USHF.R.U32.HI UR4, URZ, UR13, UR4 ;  /* 0x0000000dff048299 */ /* 0x000fe20008011604 */
[----:B------:R-:W-:Y:S02]  /*5df0*/  @!UP0 UMOV UR6, UR7 ;  /* 0x0000000700068c82 */ /* 0x000fe40008000000 */
[----:B----4-:R-:W-:Y:S02]  /*5e00*/  @!UP0 USHF.R.U32.HI UR6, URZ, UR10, UR6 ;  /* 0x0000000aff068299 */ /* 0x010fe40008011606 */
[----:B------:R-:W-:Y:S02]  /*5e10*/  @!UP0 USEL UR7, UR38, UR4, !UP2 ;  /* 0x0000000426078287 */ /* 0x000fe4000d000000 */
[----:B------:R-:W-:Y:S04]  /*5e20*/  @!UP0 USEL UR6, UR37, UR6, !UP1 ;  /* 0x0000000625068287 */ /* 0x000fe8000c800000 */
[----:B------:R-:W-:Y:S02]  /*5e30*/  @!UP0 UIADD3 UR4, UPT, UPT, -UR7, UR6, URZ ;  /* 0x0000000607048290 */ /* 0x000fe4000fffe1ff */
[----:B------:R-:W-:Y:S02]  /*5e40*/  @!UP0 UIADD3 UR6, UPT, UPT, UR7, -UR6, URZ ;  /* 0x8000000607068290 */ /* 0x000fe4000fffe0ff */
[----:B------:R-:W-:Y:S02]  /*5e50*/  @!UP0 UIMAD UR38, UR4, UR5, UR38 ;  /* 0x00000005042682a4 */ /* 0x000fe4000f8e0226 */
[----:B------:R-:W-:Y:S01]  /*5e60*/  @!UP0 UIMAD UR37, UR6, UR14, UR37 ;  /* 0x0000000e062582a4 */ /* 0x000fe2000f8e0225 */
[----:B------:R-:W-:Y:S11]  /*5e70*/  @!P0 BRA `(.L_x_99) ;  /* 0x00000000007c8947 */ /* 0x000ff60003800000 */
[----:B------:R-:W2:Y:S01]  /*5e80*/  LDCU.64 UR8, c[0x4][0x80] ;  /* 0x01001000ff0877ac */ /* 0x000ea20008000a00 */
[----:B------:R-:W-:Y:S01]  /*5e90*/  MOV R2, 0x0 ;  /* 0x0000000000027802 */ /* 0x000fe20000000f00 */
[----:B------:R-:W-:Y:S02]  /*5ea0*/  HFMA2 R12, -RZ, RZ, 0, 5.9604644775390625e-08 ;  /* 0x00000001ff0c7431 */ /* 0x000fe400000001ff */
[----:B------:R-:W-:Y:S01]  /*5eb0*/  IMAD.MOV.U32 R8, RZ, RZ, 0x70 ;  /* 0x00000070ff087424 */ /* 0x000fe200078e00ff */
[----:B------:R3:W4:Y:S01]  /*5ec0*/  LDC.64 R14, c[0x4][R2] ;  /* 0x01000000020e7b82 */ /* 0x0007220000000a00 */
[----:B------:R-:W1:Y:S01]  /*5ed0*/  LDCU.64 UR6, c[0x4][0x88] ;  /* 0x01001100ff0677ac */ /* 0x000e620008000a00 */
[----:B------:R-:W-:Y:S01]  /*5ee0*/  IMAD.MOV.U32 R13, RZ, RZ, RZ ;  /* 0x000000ffff0d7224 */ /* 0x000fe200078e00ff */
[----:B------:R-:W1:Y:S01]  /*5ef0*/  LDCU.64 UR4, c[0x4][0x8] ;  /* 0x01000100ff0477ac */ /* 0x000e620008000a00 */
[----:B--2---:R-:W-:Y:S01]  /*5f00*/  MOV R5, UR9 ;  /* 0x0000000900057c02 */ /* 0x004fe20008000f00 */
[----:B------:R-:W-:Y:S01]  /*5f10*/  IMAD.U32 R4, RZ, RZ, UR8 ;  /* 0x00000008ff047e24 */ /* 0x000fe2000f8e00ff */
[----:B-1----:R-:W-:Y:S01]  /*5f20*/  MOV R7, UR7 ;  /* 0x0000000700077c02 */ /* 0x002fe20008000f00 */
[----:B------:R-:W-:Y:S01]  /*5f30*/  IMAD.U32 R6, RZ, RZ, UR6 ;  /* 0x00000006ff067e24 */ /* 0x000fe2000f8e00ff */
[----:B------:R-:W-:Y:S01]  /*5f40*/  MOV R11, UR5 ;  /* 0x00000005000b7c02 */ /* 0x000fe20008000f00 */
[----:B------:R-:W-:Y:S02]  /*5f50*/  IMAD.U32 R10, RZ, RZ, UR4 ;  /* 0x00000004ff0a7e24 */ /* 0x000fe4000f8e00ff */
[----:B------:R-:W-:Y:S07]  /*5f60*/  LEPC R20, `(.L_x_100) ;  /* 0x000000001014794e */ /* 0x000fee0000000000 */
[----:B---345:R-:W-:Y:S05]  /*5f70*/  CALL.ABS.NOINC R14 ;  /* 0x000000000e007343 */ /* 0x038fea0003c00000 */
.L_x_100:
[----:B------:R-:W1:Y:S01]  /*5f80*/  LDCU.64 UR8, c[0x4][0x80] ;  /* 0x01001000ff0877ac */ /* 0x000e620008000a00 */
[----:B------:R-:W2:Y:S01]  /*5f90*/  LDC.64 R2, c[0x4][R2] ;  /* 0x0100000002027b82 */ /* 0x000ea20000000a00 */
[----:B------:R-:W-:Y:S02]  /*5fa0*/  HFMA2 R12, -RZ, RZ, 0, 5.9604644775390625e-08 ;  /* 0x00000001ff0c7431 */ /* 0x000fe400000001ff */
[----:B------:R-:W-:Y:S02]  /*5fb0*/  IMAD.MOV.U32 R8, RZ, RZ, 0x70 ;  /* 0x00000070ff087424 */ /* 0x000fe400078e00ff */
[----:B------:R-:W-:Y:S01]  /*5fc0*/  IMAD.MOV.U32 R13, RZ, RZ, RZ ;  /* 0x000000ffff0d7224 */ /* 0x000fe200078e00ff */
[----:B------:R-:W3:Y:S01]  /*5fd0*/  LDCU.64 UR6, c[0x4][0x88] ;  /* 0x01001100ff0677ac */ /* 0x000ee20008000a00 */
[----:B------:R-:W4:Y:S01]  /*5fe0*/  LDCU.64 UR4, c[0x4][0x8] ;  /* 0x01000100ff0477ac */ /* 0x000f220008000a00 */
[----:B-1----:R-:W-:Y:S02]  /*5ff0*/  MOV R4, UR8 ;  /* 0x0000000800047c02 */ /* 0x002fe40008000f00 */
[----:B------:R-:W-:Y:S02]  /*6000*/  MOV R5, UR9 ;  /* 0x0000000900057c02 */ /* 0x000fe40008000f00 */
[----:B---3--:R-:W-:Y:S01]  /*6010*/  MOV R7, UR7 ;  /* 0x0000000700077c02 */ /* 0x008fe20008000f00 */
[----:B------:R-:W-:Y:S01]  /*6020*/  IMAD.U32 R6, RZ, RZ, UR6 ;  /* 0x00000006ff067e24 */ /* 0x000fe2000f8e00ff */
[----:B----4-:R-:W-:Y:S01]  /*6030*/  MOV R11, UR5 ;  /* 0x00000005000b7c02 */ /* 0x010fe20008000f00 */
[----:B------:R-:W-:Y:S02]  /*6040*/  IMAD.U32 R10, RZ, RZ, UR4 ;  /* 0x00000004ff0a7e24 */ /* 0x000fe4000f8e00ff */
[----:B------:R-:W-:Y:S07]  /*6050*/  LEPC R20, `(.L_x_99) ;  /* 0x000000001014794e */ /* 0x000fee0000000000 */
[----:B--2---:R-:W-:Y:S05]  /*6060*/  CALL.ABS.NOINC R2 ;  /* 0x0000000002007343 */ /* 0x004fea0003c00000 */
.L_x_99:
[----:B------:R-:W-:Y:S05]  /*6070*/  BSYNC.RECONVERGENT B6 ;  /* 0x0000000000067941 */ /* 0x000fea0003800200 */
.L_x_98:
[----:B------:R-:W-:Y:S01]  /*6080*/  R2UR UR4, R85 ;  /* 0x00000000550472ca */ /* 0x000fe200000e0000 */
[----:B------:R-:W-:Y:S01]  /*6090*/  UISETP.NE.U32.AND UP0, UPT, UR62, URZ, UPT ;  /* 0x000000ff3e00728c */ /* 0x000fe2000bf05070 */
[----:B------:R-:W-:Y:S02]  /*60a0*/  ISETP.NE.U32.AND P4, PT, R78, RZ, PT ;  /* 0x000000ff4e00720c */ /* 0x000fe40003f85070 */
[----:B------:R-:W-:Y:S01]  /*60b0*/  ISETP.NE.U32.AND P2, PT, RZ, UR56, PT ;  /* 0x00000038ff007c0c */ /* 0x000fe2000bf45070 */
[----:B------:R-:W-:Y:S01]  /*60c0*/  UISETP.NE.AND.EX UP1, UPT, UR63, URZ, UPT, UP0 ;  /* 0x000000ff3f00728c */ /* 0x000fe2000bf25300 */
[----:B------:R-:W-:Y:S01]  /*60d0*/  ISETP.NE.AND.EX P4, PT, R79, RZ, PT, P4 ;  /* 0x000000ff4f00720c */ /* 0x000fe20003f85340 */
[----:B------:R-:W-:Y:S01]  /*60e0*/  UPLOP3.LUT UP0, UPT, UPT, UPT, UPT, 0x40, 0x4 ;  /* 0x000000000004789c */ /* 0x000fe20003f0e870 */
[----:B------:R-:W-:Y:S05]  /*60f0*/  ISETP.NE.AND.EX P2, PT, RZ, UR57, PT, P2 ;  /* 0x00000039ff007c0c */ /* 0x000fea000bf45320 */
[----:B------:R-:W-:Y:S06]  /*6100*/  UISETP.NE.AND UP2, UPT, UR4, URZ, UPT ;  /* 0x000000ff0400728c */ /* 0x000fec000bf45270 */
[----:B------:R-:W-:Y:S05]  /*6110*/  PLOP3.LUT P1, PT, PT, PT, UP2, 0x80, 0x8 ;  /* 0x000000000008781c */ /* 0x000fea0003f2f028 */
[----:B------:R-:W-:Y:S06]  /*6120*/  @UP2 UPLOP3.LUT UP0, UPT, UPT, UPT, UP1, 0x80, 0x8 ;  /* 0x000000000008289c */ /* 0x000fec0003f0f010 */
[----:B------:R-:W-:Y:S01]  /*6130*/  PLOP3.LUT P0, PT, PT, PT, UP0, 0x80, 0x8 ;  /* 0x000000000008781c */ /* 0x000fe20003f0f008 */
[----:B------:R-:W-:Y:S01]  /*6140*/  @!UPT UIADD3 URZ, UPT, UPT, URZ, URZ, URZ ;  /* 0x000000fffffff290 */ /* 0x000fe2000fffe0ff */
[----:B------:R-:W-:Y:S11]  /*6150*/  BRA.U !UP1, `(.L_x_101) ;  /* 0x00000001093c7547 */ /* 0x000ff6000b800000 */
[----:B------:R-:W-:Y:S01]  /*6160*/  UISETP.NE.U32.AND UP0, UPT, UR56, URZ, UPT ;  /* 0x000000ff3800728c */ /* 0x000fe2000bf05070 */
[----:B-1----:R-:W-:Y:S01]  /*6170*/  HFMA2 R0, -RZ, RZ, 0, 5.9604644775390625e-08 ;  /* 0x00000001ff007431 */ /* 0x002fe200000001ff */
[----:B------:R-:W1:Y:S01]  /*6180*/  LDCU.64 UR8, c[0x0][0x358] ;  /* 0x00006b00ff0877ac */ /* 0x000e620008000a00 */
[----:B------:R-:W-:Y:S01]  /*6190*/  IMAD.MOV.U32 R81, RZ, RZ, 0x1 ;  /* 0x00000001ff517424 */ /* 0x000fe200078e00ff */
[----:B------:R-:W-:Y:S06]  /*61a0*/  UISETP.NE.AND.EX UP0, UPT, UR57, URZ, UPT, UP0 ;  /* 0x000000ff3900728c */ /* 0x000fec000bf05300 */
[----:B------:R-:W-:Y:S05]  /*61b0*/  PLOP3.LUT P3, PT, PT, PT, UP0, 0x80, 0x8 ;  /* 0x000000000008781c */ /* 0x000fea0003f6f008 */
[----:B------:R-:W2:Y:S01]  /*61c0*/  @UP0 LDCU.64 UR4, c[0x0][0x888] ;  /* 0x00011100ff0407ac */ /* 0x000ea20008000a00 */
[----:B------:R-:W-:Y:S07]  /*61d0*/  @UP0 UIMAD UR6, UR36, UR62, URZ ;  /* 0x0000003e240602a4 */ /* 0x000fee000f8e02ff */
[----:B------:R-:W-:Y:S01]  /*61e0*/  @!P3 PRMT R81, R0, 0x7610, R81 ;  /* 0x000076100051b816 */ /* 0x000fe20000000051 */
[----:B--2---:R-:W-:Y:S06]  /*61f0*/  @UP0 UIMAD.WIDE UR4, UR6, 0x4, UR4 ;  /* 0x00000004060408a5 */ /* 0x004fec000f8e0204 */
[----:B------:R-:W-:Y:S01]  /*6200*/  IMAD.U32 R2, RZ, RZ, UR4 ;  /* 0x00000004ff027e24 */ /* 0x000fe2000f8e00ff */
[----:B------:R-:W-:Y:S04]  /*6210*/  MOV R3, UR5 ;  /* 0x0000000500037c02 */ /* 0x000fe80008000f00 */
[----:B------:R-:W2:Y:S01]  /*6220*/  @!UP0 LDCU UR4, c[0x0][0x880] ;  /* 0x00011000ff0487ac */ /* 0x000ea20008000800 */
[----:B-1---5:R3:W5:Y:S02]  /*6230*/  @P3 LDG.E R41, desc[UR8][R2.64] ;  /* 0x0000000802293981 */ /* 0x022764000c1e1900 */
[----:B--23--:R-:W-:Y:S02]  /*6240*/  @!P3 IMAD.U32 R41, RZ, RZ, UR4 ;  /* 0x00000004ff29be24 */ /* 0x00cfe4000f8e00ff */
.L_x_101:
[----:B------:R-:W-:Y:S05]  /*6250*/  @!P4 BRA `(.L_x_102) ;  /* 0x000000000024c947 */ /* 0x000fea0003800000 */
[----:B------:R-:W-:Y:S01]  /*6260*/  ISETP.NE.U32.AND P3, PT, R76, RZ, PT ;  /* 0x000000ff4c00720c */ /* 0x000fe20003f65070 */
[----:B------:R-:W2:Y:S03]  /*6270*/  LDCU.64 UR4, c[0x0][0x358] ;  /* 0x00006b00ff0477ac */ /* 0x000ea60008000a00 */
[----:B------:R-:W-:Y:S11]  /*6280*/  ISETP.NE.AND.EX P3, PT, R77, RZ, PT, P3 ;  /* 0x000000ff4d00720c */ /* 0x000ff60003f65330 */
[----:B------:R-:W-:Y:S02]  /*6290*/  @!UPT UIADD3 URZ, UPT, UPT, URZ, URZ, URZ ;  /* 0x000000fffffff290 */ /* 0x000fe4000fffe0ff */
[----:B------:R-:W3:Y:S01]  /*62a0*/  @P3 LDC.64 R2, c[0x0][0x8a8] ;  /* 0x00022a00ff023b82 */ /* 0x000ee20000000a00 */
[----:B-1----:R-:W-:Y:S04]  /*62b0*/  @P3 IMAD R0, R78, UR36, RZ ;  /* 0x000000244e003c24 */ /* 0x002fe8000f8e02ff */
[----:B---3--:R-:W-:Y:S05]  /*62c0*/  @P3 IMAD.WIDE R2, R0, 0x4, R2 ;  /* 0x0000000400023825 */ /* 0x008fea00078e0202 */
[----:B--2--5:R2:W5:Y:S02]  /*62d0*/  @P3 LDG.E R38, desc[UR4][R2.64] ;  /* 0x0000000402263981 */ /* 0x024564000c1e1900 */
[----:B--2---:R-:W3:Y:S02]  /*62e0*/  @!P3 LDC R38, c[0x0][0x8a0] ;  /* 0x00022800ff26bb82 */ /* 0x004ee40000000800 */
.L_x_102:
[----:B-----5:R-:W-:Y:S01]  /*62f0*/  FSETP.NEU.AND P3, PT, R41, RZ, PT ;  /* 0x000000ff2900720b */ /* 0x020fe20003f6d000 */
[----:B------:R-:W-:Y:S01]  /*6300*/  IMAD.SHL.U32 R47, R80, 0x2, RZ ;  /* 0x00000002502f7824 */ /* 0x000fe200078e00ff */
[----:B------:R-:W-:Y:S01]  /*6310*/  SEL R5, RZ, 0xffffffff, P2 ;  /* 0xffffffffff057807 */ /* 0x000fe20001000000 */
[----:B------:R-:W-:Y:S01]  /*6320*/  BSSY B1, `(.L_x_103) ;  /* 0x0000044000017945 */ /* 0x000fe20003800000 */
[----:B------:R-:W-:Y:S01]  /*6330*/  @P1 LOP3.LUT P2, RZ, R81, 0xff, RZ, 0xc0, !PT ;  /* 0x000000ff51ff1812 */ /* 0x000fe2000784c0ff */
[----:B------:R-:W-:Y:S01]  /*6340*/  VIADD R97, R47, UR44 ;  /* 0x0000002c2f617c36 */ /* 0x000fe20008000000 */
[----:B------:R-:W-:Y:S01]  /*6350*/  @P1 SEL R2, RZ, 0xffffffff, P3 ;  /* 0xffffffffff021807 */ /* 0x000fe20001800000 */
[----:B------:R-:W-:Y:S01]  /*6360*/  IMAD.MOV.U32 R60, RZ, RZ, 0x1 ;  /* 0x00000001ff3c7424 */ /* 0x000fe200078e00ff */
[----:B------:R-:W-:Y:S01]  /*6370*/  LOP3.LUT R91, R91, 0x1, RZ, 0x3c, !PT ;  /* 0x000000015b5b7812 */ /* 0x000fe200078e3cff */
[----:B------:R-:W-:Y:S01]  /*6380*/  IMAD.MOV.U32 R46, RZ, RZ, RZ ;  /* 0x000000ffff2e7224 */ /* 0x000fe200078e00ff */
[----:B------:R-:W-:Y:S02]  /*6390*/  @P0 SEL R2, R5, R2, !P2 ;  /* 0x0000000205020207 */ /* 0x000fe40005000000 */
[----:B------:R-:W-:Y:S02]  /*63a0*/  CS2R R74, SRZ ;  /* 0x00000000004a7805 */ /* 0x000fe4000001ff00 */
[----:B------:R-:W-:Y:S02]  /*63b0*/  LEA R98, R36, UR44, 0x3 ;  /* 0x0000002c24627c11 */ /* 0x000fe4000f8e18ff */
[----:B------:R-:W-:Y:S02]  /*63c0*/  CS2R R72, SRZ ;  /* 0x0000000000487805 */ /* 0x000fe4000001ff00 */
[----:B------:R-:W-:Y:S02]  /*63d0*/  @P1 LOP3.LUT R2, R2, 0x1, RZ, 0xc0, !PT ;  /* 0x0000000102021812 */ /* 0x000fe400078ec0ff */
[----:B------:R-:W-:Y:S02]  /*63e0*/  CS2R R66, SRZ ;  /* 0x0000000000427805 */ /* 0x000fe4000001ff00 */
[----:B------:R-:W-:Y:S02]  /*63f0*/  SHF.L.U32 R3, R90, 0x1f, RZ ;  /* 0x0000001f5a037819 */ /* 0x000fe400000006ff */
[----:B------:R-:W-:Y:S02]  /*6400*/  CS2R R64, SRZ ;  /* 0x0000000000407805 */ /* 0x000fe4000001ff00 */
[----:B------:R-:W-:Y:S02]  /*6410*/  ISETP.NE.U32.OR P6, PT, R2, 0x1, !P1 ;  /* 0x000000010200780c */ /* 0x000fe40004fc5470 */
[----:B------:R-:W-:Y:S02]  /*6420*/  CS2R R58, SRZ ;  /* 0x00000000003a7805 */ /* 0x000fe4000001ff00 */
[----:B------:R-:W-:Y:S02]  /*6430*/  PLOP3.LUT P2, PT, PT, PT, UP1, 0x80, 0x8 ;  /* 0x000000000008781c */ /* 0x000fe40003f4f018 */
[----:B------:R-:W-:Y:S02]  /*6440*/  CS2R R56, SRZ ;  /* 0x0000000000387805 */ /* 0x000fe4000001ff00 */
[----:B------:R-:W-:Y:S02]  /*6450*/  LEA.HI R39, R36, R36, RZ, 0x1 ;  /* 0x0000002424277211 */ /* 0x000fe400078f08ff */
[----:B------:R-:W-:Y:S02]  /*6460*/  CS2R R50, SRZ ;  /* 0x0000000000327805 */ /* 0x000fe4000001ff00 */
[----:B------:R-:W-:Y:S02]  /*6470*/  LOP3.LUT P4, R87, R81, 0xff, RZ, 0xc0, !PT ;  /* 0x000000ff51577812 */ /* 0x000fe4000788c0ff */
[----:B------:R-:W-:Y:S02]  /*6480*/  CS2R R48, SRZ ;  /* 0x0000000000307805 */ /* 0x000fe4000001ff00 */
[----:B------:R-:W-:Y:S01]  /*6490*/  SEL R2, RZ, 0xffffffff, P3 ;  /* 0xffffffffff027807 */ /* 0x000fe20001800000 */
[C---:B-1----:R-:W-:Y:S01]  /*64a0*/  IMAD.SHL.U32 R0, R39.reuse, 0x80, RZ ;  /* 0x0000008027007824 */ /* 0x042fe200078e00ff */
[----:B------:R-:W-:Y:S01]  /*64b0*/  LOP3.LUT R39, R39, 0xffe, RZ, 0xc0, !PT ;  /* 0x00000ffe27277812 */ /* 0x000fe200078ec0ff */
[----:B------:R-:W-:Y:S01]  /*64c0*/  VIADD R99, R97, 0x400 ;  /* 0x0000040061637836 */ /* 0x000fe20000000000 */
[----:B------:R-:W-:Y:S01]  /*64d0*/  P2R R95, PR, RZ, 0x40 ;  /* 0x00000040ff5f7803 */ /* 0x000fe20000000000 */
[----:B------:R-:W-:Y:S01]  /*64e0*/  IMAD.IADD R96, R92, 0x1, R97 ;  /* 0x000000015c607824 */ /* 0x000fe200078e0261 */
[----:B------:R-:W-:Y:S01]  /*64f0*/  @P6 SHF.L.U32 R4, R91, 0x1f, RZ ;  /* 0x0000001f5b046819 */ /* 0x000fe200000006ff */
[----:B------:R-:W-:Y:S01]  /*6500*/  IMAD.IADD R39, R36, 0x1, -R39 ;  /* 0x0000000124277824 */ /* 0x000fe200078e0a27 */
[----:B------:R-:W-:Y:S02]  /*6510*/  @P2 SEL R2, R5, R2, !P4 ;  /* 0x0000000205022207 */ /* 0x000fe40006000000 */
[----:B------:R-:W1:Y:S01]  /*6520*/  @P6 SYNCS.PHASECHK.TRANS64.TRYWAIT P1, [UR44+0x90], R4 ;  /* 0x00009004ff0065a7 */ /* 0x000e62000802112c */
[----:B------:R-:W-:Y:S02]  /*6530*/  LOP3.LUT R0, R0, 0xffffff00, RZ, 0xc0, !PT ;  /* 0xffffff0000007812 */ /* 0x000fe400078ec0ff */
[----:B------:R-:W-:Y:S03]  /*6540*/  LOP3.LUT R2, R2, 0x1, RZ, 0xc0, !PT ;  /* 0x0000000102027812 */ /* 0x000fe600078ec0ff */
[----:B------:R-:W-:Y:S01]  /*6550*/  IMAD.IADD R0, R37, 0x1, R0 ;  /* 0x0000000125007824 */ /* 0x000fe200078e0200 */
[----:B------:R-:W-:Y:S03]  /*6560*/  ISETP.NE.U32.AND P5, PT, R2, 0x1, PT ;  /* 0x000000010200780c */ /* 0x000fe60003fa5070 */
[----:B------:R-:W-:Y:S01]  /*6570*/  IMAD R39, R39, 0x100000, R0 ;  /* 0x0010000027277824 */ /* 0x000fe200078e0200 */
[----:B------:R-:W-:Y:S01]  /*6580*/  P2R R61, PR, RZ, 0x20 ;  /* 0x00000020ff3d7803 */ /* 0x000fe20000000000 */
[----:B------:R2:W4:Y:S01]  /*6590*/  SYNCS.PHASECHK.TRANS64.TRYWAIT P0, [R98+URZ+0x100], R3 ;  /* 0x00010003620075a7 */ /* 0x00052200080011ff */
[----:B-1----:R-:W-:Y:S01]  /*65a0*/  @P6 SEL R60, RZ, 0x1, !P1 ;  /* 0x00000001ff3c6807 */ /* 0x002fe20004800000 */
[----:B--2---:R-:W-:Y:S06]  /*65b0*/  @!P6 BRA `(.L_x_104) ;  /* 0x000000000068e947 */ /* 0x004fec0003800000 */
[C---:B------:R-:W-:Y:S01]  /*65c0*/  @P5 IMAD R5, R93.reuse, 0x2, R99 ;  /* 0x000000025d055824 */ /* 0x040fe200078e0263 */
[----:B------:R-:W-:Y:S01]  /*65d0*/  ISETP.NE.AND P1, PT, R60, RZ, PT ;  /* 0x000000ff3c00720c */ /* 0x000fe20003f25270 */
[----:B------:R-:W-:Y:S01]  /*65e0*/  @P5 IMAD R2, R93, 0x2, R97 ;  /* 0x000000025d025824 */ /* 0x000fe200078e0261 */
[----:B------:R-:W-:Y:S01]  /*65f0*/  BSSY B0, `(.L_x_105) ;  /* 0x000000e000007945 */ /* 0x000fe20003800000 */
[----:B------:R-:W-:Y:S01]  /*6600*/  IMAD.MOV.U32 R74, RZ, RZ, RZ ;  /* 0x000000ffff4a7224 */ /* 0x000fe200078e00ff */
[----:B------:R-:W-:Y:S01]  /*6610*/  CS2R R66, SRZ ;  /* 0x0000000000427805 */ /* 0x000fe2000001ff00 */
[----:B------:R-:W-:Y:S01]  /*6620*/  @P5 IMAD.IADD R4, R92, 0x1, R5 ;  /* 0x000000015c045824 */ /* 0x000fe200078e0205 */
[----:B------:R-:W-:Y:S02]  /*6630*/  CS2R R64, SRZ ;  /* 0x0000000000407805 */ /* 0x000fe4000001ff00 */
[----:B------:R-:W-:Y:S02]  /*6640*/  CS2R R72, SRZ ;  /* 0x0000000000487805 */ /* 0x000fe4000001ff00 */
[----:B------:R-:W-:Y:S02]  /*6650*/  CS2R R50, SRZ ;  /* 0x0000000000327805 */ /* 0x000fe4000001ff00 */
[----:B------:R-:W-:Y:S02]  /*6660*/  CS2R R48, SRZ ;  /* 0x0000000000307805 */ /* 0x000fe4000001ff00 */
[----:B------:R-:W-:Y:S02]  /*6670*/  CS2R R58, SRZ ;  /* 0x00000000003a7805 */ /* 0x000fe4000001ff00 */
[----:B------:R-:W-:Y:S01]  /*6680*/  CS2R R56, SRZ ;  /* 0x0000000000387805 */ /* 0x000fe2000001ff00 */
[----:B------:R-:W-:Y:S06]  /*6690*/  @P1 BRA `(.L_x_106) ;  /* 0x00000000000c1947 */ /* 0x000fec0003800000 */
[----:B------:R-:W-:Y:S04]  /*66a0*/  SHF.L.U32 R5, R91, 0x1f, RZ ;  /* 0x0000001f5b057819 */ /* 0x000fe800000006ff */
[----:B------:R-:W1:Y:S02]  /*66b0*/  SYNCS.PHASECHK.TRANS64.TRYWAIT P1, [UR44+0x90], R5 ;  /* 0x00009005ff0075a7 */ /* 0x000e64000802112c */
[----:B-1----:R-:W-:Y:S05]  /*66c0*/  @!P1 BRA `(.L_x_107) ;  /* 0x0000004000109947 */ /* 0x002fea0003800000 */
.L_x_106:
[----:B------:R-:W-:Y:S05]  /*66d0*/  BSYNC B0 ;  /* 0x0000000000007941 */ /* 0x000fea0003800000 */
.L_x_105:
[----:B------:R-:W-:Y:S01]  /*66e0*/  ISETP.NE.AND P1, PT, R61, RZ, PT ;  /* 0x000000ff3d00720c */ /* 0x000fe20003f25270 */
[----:B------:R-:W-:Y:S11]  /*66f0*/  HFMA2 R46, -RZ, RZ, 0, 5.9604644775390625e-08 ;  /* 0x00000001ff2e7431 */ /* 0x000ff600000001ff */
[----:B------:R-:W-:Y:S01]  /*6700*/  @!UPT UIADD3 URZ, UPT, UPT, URZ, URZ, URZ ;  /* 0x000000fffffff290 */ /* 0x000fe2000fffe0ff */
[----:B------:R-:W-:Y:S05]  /*6710*/  @P1 WARPSYNC.ALL ;  /* 0x0000000000001948 */ /* 0x000fea0003800000 */
[----:B------:R2:W1:Y:S04]  /*6720*/  @P1 LDSM.16.M88.4 R64, [R2+0x400] ;  /* 0x000400000240183b */ /* 0x0004680000000200 */
[----:B------:R2:W1:Y:S04]  /*6730*/  @P1 LDSM.16.M88.4 R72, [R4] ;  /* 0x000000000448183b */ /* 0x0004680000000200 */
[----:B------:R2:W1:Y:S04]  /*6740*/  @P1 LDSM.16.M88.4 R48, [R47+UR44+0x400] ;  /* 0x0004002c2f30183b */ /* 0x0004680008000200 */
[----:B------:R2:W1:Y:S02]  /*6750*/  @P1 LDSM.16.M88.4 R56, [R96+0x400] ;  /* 0x000400006038183b */ /* 0x0004640000000200 */
.L_x_104:
[----:B------:R-:W-:Y:S05]  /*6760*/  BSYNC B1 ;  /* 0x0000000000017941 */ /* 0x000fea0003800000 */
.L_x_103:
[----:B-1----:R-:W-:Y:S04]  /*6770*/  SHF.R.U32.HI R5, RZ, 0x15, R39 ;  /* 0x00000015ff057819 */ /* 0x002fe80000011627 */
[----:B------:R-:W-:Y:S01]  /*6780*/  LOP3.LUT P1, RZ, R5, 0x3, R82, 0x48, !PT ;  /* 0x0000000305ff7812 */ /* 0x000fe20007824852 */
[----:B------:R-:W-:Y:S01]  /*6790*/  @!UPT UIADD3 URZ, UPT, UPT, URZ, URZ, URZ ;  /* 0x000000fffffff290 */ /* 0x000fe2000fffe0ff */
[----:B----4-:R-:W-:Y:S11]  /*67a0*/  @P0 BRA `(.L_x_108) ;  /* 0x0000000000080947 */ /* 0x010ff60003800000 */
[----:B------:R-:W1:Y:S02]  /*67b0*/  SYNCS.PHASECHK.TRANS64.TRYWAIT P0, [R98+URZ+0x100], R3 ;  /* 0x00010003620075a7 */ /* 0x000e6400080011ff */
[----:B-1----:R-:W-:Y:S05]  /*67c0*/  @!P0 BRA `(.L_x_109) ;  /* 0x0000003c00e88947 */ /* 0x002fea0003800000 */
.L_x_108:
[----:B------:R-:W-:Y:S05]  /*67d0*/  @!P1 BRA `(.L_x_110) ;  /* 0x0000000000409947 */ /* 0x000fea0003800000 */
[----:B------:R-:W4:Y:S01]  /*67e0*/  LDCU.64 UR8, c[0x4][0x70] ;  /* 0x01000e00ff0877ac */ /* 0x000f220008000a00 */
[----:B-1----:R-:W-:Y:S01]  /*67f0*/  MOV R3, 0x0 ;  /* 0x0000000000037802 */ /* 0x002fe20000000f00 */
[----:B------:R-:W-:Y:S02]  /*6800*/  HFMA2 R12, -RZ, RZ, 0, 5.9604644775390625e-08 ;  /* 0x00000001ff0c7431 */ /* 0x000fe400000001ff */
[----:B------:R-:W-:Y:S02]  /*6810*/  IMAD.MOV.U32 R8, RZ, RZ, 0x192 ;  /* 0x00000192ff087424 */ /* 0x000fe400078e00ff */
[----:B------:R-:W-:Y:S01]  /*6820*/  IMAD.MOV.U32 R13, RZ, RZ, RZ ;  /* 0x000000ffff0d7224 */ /* 0x000fe200078e00ff */
[----:B------:R-:W1:Y:S01]  /*6830*/  LDCU.64 UR6, c[0x4][0x78] ;  /* 0x01000f00ff0677ac */ /* 0x000e620008000a00 */
[----:B--2---:R-:W2:Y:S01]  /*6840*/  LDC.64 R2, c[0x4][R3] ;  /* 0x0100000003027b82 */ /* 0x004ea20000000a00 */
[----:B------:R-:W5:Y:S01]  /*6850*/  LDCU.64 UR4, c[0x4][0x10] ;  /* 0x01000200ff0477ac */ /* 0x000f620008000a00 */
[----:B----4-:R-:W-:Y:S01]  /*6860*/  MOV R5, UR9 ;  /* 0x0000000900057c02 */ /* 0x010fe20008000f00 */
[----:B------:R-:W-:Y:S01]  /*6870*/  IMAD.U32 R4, RZ, RZ, UR8 ;  /* 0x00000008ff047e24 */ /* 0x000fe2000f8e00ff */
[----:B-1----:R-:W-:Y:S01]  /*6880*/  MOV R7, UR7 ;  /* 0x0000000700077c02 */ /* 0x002fe20008000f00 */
[----:B------:R-:W-:Y:S01]  /*6890*/  IMAD.U32 R6, RZ, RZ, UR6 ;  /* 0x00000006ff067e24 */ /* 0x000fe2000f8e00ff */
[----:B-----5:R-:W-:Y:S01]  /*68a0*/  MOV R11, UR5 ;  /* 0x00000005000b7c02 */ /* 0x020fe20008000f00 */
[----:B------:R-:W-:Y:S02]  /*68b0*/  IMAD.U32 R10, RZ, RZ, UR4 ;  /* 0x00000004ff0a7e24 */ /* 0x000fe4000f8e00ff */
[----:B------:R-:W-:Y:S07]  /*68c0*/  LEPC R20, `(.L_x_110) ;  /* 0x000000001014794e */ /* 0x000fee0000000000 */
[----:B--23--:R-:W-:Y:S05]  /*68d0*/  CALL.ABS.NOINC R2 ;  /* 0x0000000002007343 */ /* 0x00cfea0003c00000 */
.L_x_110:
[----:B------:R-:W-:Y:S05]  /*68e0*/  WARPSYNC.ALL ;  /* 0x0000000000007948 */ /* 0x000fea0003800000 */
[----:B------:R-:W-:Y:S01]  /*68f0*/  R2UR UR4, R39 ;  /* 0x00000000270472ca */ /* 0x000fe200000e0000 */
[--C-:B------:R-:W-:Y:S01]  /*6900*/  HADD2.F32 R40, -RZ, R48.reuse.H0_H0 ;  /* 0x20000030ff287230 */ /* 0x100fe20000004100 */
[----:B------:R-:W-:Y:S01]  /*6910*/  SHF.L.U32 R62, R93, 0x1, RZ ;  /* 0x000000015d3e7819 */ /* 0x000fe200000006ff */
[----:B------:R-:W-:Y:S01]  /*6920*/  HADD2.F32 R43, -RZ, R48.H1_H1 ;  /* 0x30000030ff2b7230 */ /* 0x000fe20000004100 */
[----:B------:R-:W-:Y:S01]  /*6930*/  ISETP.NE.AND P0, PT, R94, RZ, PT ;  /* 0x000000ff5e00720c */ /* 0x000fe20003f05270 */
[----:B------:R-:W-:Y:S01]  /*6940*/  HADD2.F32 R42, -RZ, R49.H0_H0 ;  /* 0x20000031ff2a7230 */ /* 0x000fe20000004100 */
[----:B------:R-:W-:Y:S01]  /*6950*/  IADD3 R99, PT, PT, R99, R62, RZ ;  /* 0x0000003e63637210 */ /* 0x000fe20007ffe0ff */
[----:B------:R-:W-:Y:S01]  /*6960*/  HADD2.F32 R45, -RZ, R51.H0_H0 ;  /* 0x20000033ff2d7230 */ /* 0x000fe20000004100 */
[----:B------:R-:W-:Y:S02]  /*6970*/  BSSY.RECONVERGENT B0, `(.L_x_111) ;  /* 0x0000085000007945 */ /* 0x000fe40003800200 */
[----:B------:R-:W-:Y:S03]  /*6980*/  IADD3 R100, PT, PT, R92, R99, RZ ;  /* 0x000000635c647210 */ /* 0x000fe60007ffe0ff */
[----:B--2---:R-:W3:Y:S02]  /*6990*/  LDTM.16dp256bit.x8 R4, tmem[UR4] ;  /* 0x00000004000479ee */ /* 0x004ee400081a0000 */
[C---:B---3--:R-:W-:Y:S01]  /*69a0*/  FMUL R0, R38.reuse, R4 ;  /* 0x0000000426007220 */ /* 0x048fe20000400000 */
[C---:B------:R-:W-:Y:S01]  /*69b0*/  FMUL R2, R38.reuse, R5 ;  /* 0x0000000526027220 */ /* 0x040fe20000400000 */
[C---:B-1----:R-:W-:Y:S01]  /*69c0*/  FMUL R3, R38.reuse, R6 ;  /* 0x0000000626037220 */ /* 0x042fe20000400000 */
[C---:B------:R-:W-:Y:S01]  /*69d0*/  FMUL R7, R38.reuse, R7 ;  /* 0x0000000726077220 */ /* 0x040fe20000400000 */
[C---:B------:R-:W-:Y:S01]  /*69e0*/  FFMA R0, R41.reuse, R40, R0 ;  /* 0x0000002829007223 */ /* 0x040fe20000000000 */
[----:B------:R-:W-:Y:S02]  /*69f0*/  HADD2.F32 R40, -RZ, R49.H1_H1 ;  /* 0x30000031ff287230 */ /* 0x000fe40000004100 */
[C---:B------:R-:W-:Y:S01]  /*6a00*/  FFMA R2, R41.reuse, R43, R2 ;  /* 0x0000002b29027223 */ /* 0x040fe20000000002 */
[C---:B------:R-:W-:Y:S01]  /*6a10*/  FFMA R3, R41.reuse, R42, R3 ;  /* 0x0000002a29037223 */ /* 0x040fe20000000003 */
[--C-:B------:R-:W-:Y:S02]  /*6a20*/  HADD2.F32 R43, -RZ, R50.reuse.H0_H0 ;  /* 0x20000032ff2b7230 */ /* 0x100fe40000004100 */
[----:B------:R-:W-:Y:S01]  /*6a30*/  FMUL R4, R38, R8 ;  /* 0x0000000826047220 */ /* 0x000fe20000400000 */
[----:B------:R-:W-:Y:S01]  /*6a40*/  HADD2.F32 R42, -RZ, R50.H1_H1 ;  /* 0x30000032ff2a7230 */ /* 0x000fe20000004100 */
[----:B------:R-:W-:Y:S01]  /*6a50*/  F2FP.F16.F32.PACK_AB R52, R2, R0 ;  /* 0x000000000234723e */ /* 0x000fe200000000ff */
[C---:B------:R-:W-:Y:S01]  /*6a60*/  FFMA R7, R41.reuse, R40, R7 ;  /* 0x0000002829077223 */ /* 0x040fe20000000007 */
[----:B------:R-:W-:Y:S01]  /*6a70*/  FFMA R4, R41, R43, R4 ;  /* 0x0000002b29047223 */ /* 0x000fe20000000004 */
[C---:B------:R-:W-:Y:S01]  /*6a80*/  FMUL R5, R38.reuse, R9 ;  /* 0x0000000926057220 */ /* 0x040fe20000400000 */
[C---:B------:R-:W-:Y:S01]  /*6a90*/  FMUL R6, R38.reuse, R10 ;  /* 0x0000000a26067220 */ /* 0x040fe20000400000 */
[----:B------:R-:W-:Y:S01]  /*6aa0*/  HADD2.F32 R40, -RZ, R51.H1_H1 ;  /* 0x30000033ff287230 */ /* 0x000fe20000004100 */
[----:B------:R-:W-:Y:S01]  /*6ab0*/  F2FP.F16.F32.PACK_AB R53, R7, R3 ;  /* 0x000000030735723e */ /* 0x000fe200000000ff */
[C---:B------:R-:W-:Y:S01]  /*6ac0*/  FFMA R5, R41.reuse, R42, R5 ;  /* 0x0000002a29057223 */ /* 0x040fe20000000005 */
[----:B------:R-:W-:Y:S01]  /*6ad0*/  FFMA R6, R41, R45, R6 ;  /* 0x0000002d29067223 */ /* 0x000fe20000000006 */
[C---:B------:R-:W-:Y:S01]  /*6ae0*/  FMUL R11, R38.reuse, R11 ;  /* 0x0000000b260b7220 */ /* 0x040fe20000400000 */
[--C-:B------:R-:W-:Y:S02]  /*6af0*/  HADD2.F32 R43, -RZ, R56.reuse.H0_H0 ;  /* 0x20000038ff2b7230 */ /* 0x100fe40000004100 */
[C---:B------:R-:W-:Y:S01]  /*6b00*/  FMUL R8, R38.reuse, R12 ;  /* 0x0000000c26087220 */ /* 0x040fe20000400000 */
[----:B------:R-:W-:Y:S01]  /*6b10*/  F2FP.F16.F32.PACK_AB R54, R5, R4 ;  /* 0x000000040536723e */ /* 0x000fe200000000ff */
[C---:B------:R-:W-:Y:S01]  /*6b20*/  FFMA R11, R41.reuse, R40, R11 ;  /* 0x00000028290b7223 */ /* 0x040fe2000000000b */
[----:B------:R-:W-:Y:S02]  /*6b30*/  HADD2.F32 R40, -RZ, R56.H1_H1 ;  /* 0x30000038ff287230 */ /* 0x000fe40000004100 */
[----:B------:R-:W-:Y:S01]  /*6b40*/  FFMA R8, R41, R43, R8 ;  /* 0x0000002b29087223 */ /* 0x000fe20000000008 */
[C---:B------:R-:W-:Y:S01]  /*6b50*/  FMUL R9, R38.reuse, R13 ;  /* 0x0000000d26097220 */ /* 0x040fe20000400000 */
[--C-:B------:R-:W-:Y:S01]  /*6b60*/  HADD2.F32 R45, -RZ, R57.reuse.H0_H0 ;  /* 0x20000039ff2d7230 */ /* 0x100fe20000004100 */
[----:B------:R-:W-:Y:S01]  /*6b70*/  F2FP.F16.F32.PACK_AB R55, R11, R6 ;  /* 0x000000060b37723e */ /* 0x000fe200000000ff */
[C---:B------:R-:W-:Y:S01]  /*6b80*/  FMUL R10, R38.reuse, R14 ;  /* 0x0000000e260a7220 */ /* 0x040fe20000400000 */
[----:B------:R-:W-:Y:S02]  /*6b90*/  HADD2.F32 R42, -RZ, R57.H1_H1 ;  /* 0x30000039ff2a7230 */ /* 0x000fe40000004100 */
[C---:B------:R-:W-:Y:S01]  /*6ba0*/  FFMA R9, R41.reuse, R40, R9 ;  /* 0x0000002829097223 */ /* 0x040fe20000000009 */
[C---:B------:R-:W-:Y:S01]  /*6bb0*/  FMUL R15, R38.reuse, R15 ;  /* 0x0000000f260f7220 */ /* 0x040fe20000400000 */
[----:B------:R1:W-:Y:S01]  /*6bc0*/  STSM.16.M88.4 [R97+0x400], R52 ;  /* 0x0004003461007844 */ /* 0x0003e20000000200 */
[----:B------:R-:W-:Y:S01]  /*6bd0*/  FFMA R10, R41, R45, R10 ;  /* 0x0000002d290a7223 */ /* 0x000fe2000000000a */
[--C-:B------:R-:W-:Y:S01]  /*6be0*/  HADD2.F32 R40, -RZ, R58.reuse.H0_H0 ;  /* 0x2000003aff287230 */ /* 0x100fe20000004100 */
[----:B------:R-:W-:Y:S01]  /*6bf0*/  F2FP.F16.F32.PACK_AB R68, R9, R8 ;  /* 0x000000080944723e */ /* 0x000fe200000000ff */
[----:B------:R-:W-:Y:S01]  /*6c00*/  FFMA R15, R41, R42, R15 ;  /* 0x0000002a290f7223 */ /* 0x000fe2000000000f */
[C---:B------:R-:W-:Y:S01]  /*6c10*/  FMUL R12, R38.reuse, R16 ;  /* 0x00000010260c7220 */ /* 0x040fe20000400000 */
[----:B------:R-:W-:Y:S02]  /*6c20*/  HADD2.F32 R42, -RZ, R58.H1_H1 ;  /* 0x3000003aff2a7230 */ /* 0x000fe40000004100 */
[C---:B------:R-:W-:Y:S01]  /*6c30*/  FMUL R13, R38.reuse, R17 ;  /* 0x00000011260d7220 */ /* 0x040fe20000400000 */
[--C-:B------:R-:W-:Y:S01]  /*6c40*/  HADD2.F32 R43, -RZ, R59.reuse.H0_H0 ;  /* 0x2000003bff2b7230 */ /* 0x100fe20000004100 */
[----:B------:R-:W-:Y:S01]  /*6c50*/  F2FP.F16.F32.PACK_AB R69, R15, R10 ;  /* 0x0000000a0f45723e */ /* 0x000fe200000000ff */
[C---:B------:R-:W-:Y:S01]  /*6c60*/  FFMA R12, R41.reuse, R40, R12 ;  /* 0x00000028290c7223 */ /* 0x040fe2000000000c */
[----:B------:R-:W-:Y:S01]  /*6c70*/  FFMA R13, R41, R42, R13 ;  /* 0x0000002a290d7223 */ /* 0x000fe2000000000d */
[C---:B------:R-:W-:Y:S01]  /*6c80*/  FMUL R14, R38.reuse, R18 ;  /* 0x00000012260e7220 */ /* 0x040fe20000400000 */
[----:B------:R-:W-:Y:S02]  /*6c90*/  HADD2.F32 R40, -RZ, R59.H1_H1 ;  /* 0x3000003bff287230 */ /* 0x000fe40000004100 */
[C---:B------:R-:W-:Y:S01]  /*6ca0*/  FMUL R19, R38.reuse, R19 ;  /* 0x0000001326137220 */ /* 0x040fe20000400000 */
[C---:B------:R-:W-:Y:S01]  /*6cb0*/  FMUL R16, R38.reuse, R20 ;  /* 0x0000001426107220 */ /* 0x040fe20000400000 */
[----:B------:R-:W-:Y:S01]  /*6cc0*/  F2FP.F16.F32.PACK_AB R70, R13, R12 ;  /* 0x0000000c0d46723e */ /* 0x000fe200000000ff */
[C---:B------:R-:W-:Y:S01]  /*6cd0*/  FFMA R14, R41.reuse, R43, R14 ;  /* 0x0000002b290e7223 */ /* 0x040fe2000000000e */
[--C-:B------:R-:W-:Y:S02]  /*6ce0*/  HADD2.F32 R43, -RZ, R64.reuse.H0_H0 ;  /* 0x20000040ff2b7230 */ /* 0x100fe40000004100 */
[C---:B------:R-:W-:Y:S01]  /*6cf0*/  FFMA R19, R41.reuse, R40, R19 ;  /* 0x0000002829137223 */ /* 0x040fe20000000013 */
[----:B------:R-:W-:Y:S02]  /*6d00*/  HADD2.F32 R42, -RZ, R64.H1_H1 ;  /* 0x30000040ff2a7230 */ /* 0x000fe40000004100 */
[C---:B------:R-:W-:Y:S01]  /*6d10*/  FMUL R17, R38.reuse, R21 ;  /* 0x0000001526117220 */ /* 0x040fe20000400000 */
[--C-:B------:R-:W-:Y:S02]  /*6d20*/  HADD2.F32 R45, -RZ, R65.reuse.H0_H0 ;  /* 0x20000041ff2d7230 */ /* 0x100fe40000004100 */
[----:B------:R-:W-:Y:S01]  /*6d30*/  FFMA R16, R41, R43, R16 ;  /* 0x0000002b29107223 */ /* 0x000fe20000000010 */
[----:B------:R-:W-:Y:S01]  /*6d40*/  F2FP.F16.F32.PACK_AB R71, R19, R14 ;  /* 0x0000000e1347723e */ /* 0x000fe200000000ff */
[----:B------:R-:W-:Y:S01]  /*6d50*/  FFMA R17, R41, R42, R17 ;  /* 0x0000002a29117223 */ /* 0x000fe20000000011 */
[C---:B------:R-:W-:Y:S01]  /*6d60*/  FMUL R18, R38.reuse, R22 ;  /* 0x0000001626127220 */ /* 0x040fe20000400000 */
[----:B------:R-:W-:Y:S02]  /*6d70*/  HADD2.F32 R40, -RZ, R65.H1_H1 ;  /* 0x30000041ff287230 */ /* 0x000fe40000004100 */
[C---:B------:R-:W-:Y:S01]  /*6d80*/  FMUL R23, R38.reuse, R23 ;  /* 0x0000001726177220 */ /* 0x040fe20000400000 */
[----:B------:R1:W-:Y:S01]  /*6d90*/  STSM.16.M88.4 [R96+0x400], R68 ;  /* 0x0004004460007844 */ /* 0x0003e20000000200 */
[----:B------:R-:W-:Y:S01]  /*6da0*/  F2FP.F16.F32.PACK_AB R104, R17, R16 ;  /* 0x000000101168723e */ /* 0x000fe200000000ff */
[C---:B------:R-:W-:Y:S01]  /*6db0*/  FFMA R18, R41.reuse, R45, R18 ;  /* 0x0000002d29127223 */ /* 0x040fe20000000012 */
[----:B------:R-:W-:Y:S01]  /*6dc0*/  FFMA R23, R41, R40, R23 ;  /* 0x0000002829177223 */ /* 0x000fe20000000017 */
[--C-:B------:R-:W-:Y:S02]  /*6dd0*/  HADD2.F32 R43, -RZ, R66.reuse.H0_H0 ;  /* 0x20000042ff2b7230 */ /* 0x100fe40000004100 */
[C---:B------:R-:W-:Y:S01]  /*6de0*/  FMUL R20, R38.reuse, R24 ;  /* 0x0000001826147220 */ /* 0x040fe20000400000 */
[----:B------:R-:W-:Y:S02]  /*6df0*/  HADD2.F32 R40, -RZ, R66.H1_H1 ;  /* 0x30000042ff287230 */ /* 0x000fe40000004100 */
[C---:B------:R-:W-:Y:S01]  /*6e00*/  FMUL R21, R38.reuse, R25 ;  /* 0x0000001926157220 */ /* 0x040fe20000400000 */
[--C-:B------:R-:W-:Y:S01]  /*6e10*/  HADD2.F32 R45, -RZ, R67.reuse.H0_H0 ;  /* 0x20000043ff2d7230 */ /* 0x100fe20000004100 */
[----:B------:R-:W-:Y:S01]  /*6e20*/  F2FP.F16.F32.PACK_AB R105, R23, R18 ;  /* 0x000000121769723e */ /* 0x000fe200000000ff */
[C---:B------:R-:W-:Y:S01]  /*6e30*/  FFMA R20, R41.reuse, R43, R20 ;  /* 0x0000002b29147223 */ /* 0x040fe20000000014 */
[C---:B------:R-:W-:Y:S01]  /*6e40*/  FFMA R21, R41.reuse, R40, R21 ;  /* 0x0000002829157223 */ /* 0x040fe20000000015 */
[C---:B------:R-:W-:Y:S01]  /*6e50*/  FMUL R22, R38.reuse, R26 ;  /* 0x0000001a26167220 */ /* 0x040fe20000400000 */
[----:B------:R-:W-:Y:S02]  /*6e60*/  HADD2.F32 R42, -RZ, R67.H1_H1 ;  /* 0x30000043ff2a7230 */ /* 0x000fe40000004100 */
[C---:B------:R-:W-:Y:S01]  /*6e70*/  FMUL R27, R38.reuse, R27 ;  /* 0x0000001b261b7220 */ /* 0x040fe20000400000 */
[--C-:B------:R-:W-:Y:S02]  /*6e80*/  HADD2.F32 R40, -RZ, R72.reuse.H0_H0 ;  /* 0x20000048ff287230 */ /* 0x100fe40000004100 */
[C---:B------:R-:W-:Y:S01]  /*6e90*/  FFMA R22, R41.reuse, R45, R22 ;  /* 0x0000002d29167223 */ /* 0x040fe20000000016 */
[C---:B------:R-:W-:Y:S01]  /*6ea0*/  FMUL R24, R38.reuse, R28 ;  /* 0x0000001c26187220 */ /* 0x040fe20000400000 */
[C---:B------:R-:W-:Y:S01]  /*6eb0*/  FFMA R27, R41.reuse, R42, R27 ;  /* 0x0000002a291b7223 */ /* 0x040fe2000000001b */
[----:B------:R-:W-:Y:S02]  /*6ec0*/  HADD2.F32 R42, -RZ, R72.H1_H1 ;  /* 0x30000048ff2a7230 */ /* 0x000fe40000004100 */
[C---:B------:R-:W-:Y:S01]  /*6ed0*/  FMUL R25, R38.reuse, R29 ;  /* 0x0000001d26197220 */ /* 0x040fe20000400000 */
[--C-:B------:R-:W-:Y:S02]  /*6ee0*/  HADD2.F32 R43, -RZ, R73.reuse.H0_H0 ;  /* 0x20000049ff2b7230 */ /* 0x100fe40000004100 */
[C---:B------:R-:W-:Y:S01]  /*6ef0*/  FMUL R26, R38.reuse, R30 ;  /* 0x0000001e261a7220 */ /* 0x040fe20000400000 */
[C---:B------:R-:W-:Y:S01]  /*6f00*/  FFMA R24, R41.reuse, R40, R24 ;  /* 0x0000002829187223 */ /* 0x040fe20000000018 */
[----:B------:R-:W-:Y:S02]  /*6f10*/  HADD2.F32 R40, -RZ, R73.H1_H1 ;  /* 0x30000049ff287230 */ /* 0x000fe40000004100 */
[C---:B------:R-:W-:Y:S01]  /*6f20*/  FFMA R25, R41.reuse, R42, R25 ;  /* 0x0000002a29197223 */ /* 0x040fe20000000019 */
[C---:B------:R-:W-:Y:S01]  /*6f30*/  FMUL R31, R38.reuse, R31 ;  /* 0x0000001f261f7220 */ /* 0x040fe20000400000 */
[C---:B------:R-:W-:Y:S01]  /*6f40*/  FFMA R26, R41.reuse, R43, R26 ;  /* 0x0000002b291a7223 */ /* 0x040fe2000000001a */
[--C-:B------:R-:W-:Y:S02]  /*6f50*/  HADD2.F32 R43, -RZ, R74.reuse.H0_H0 ;  /* 0x2000004aff2b7230 */ /* 0x100fe40000004100 */
[C---:B------:R-:W-:Y:S01]  /*6f60*/  FMUL R28, R38.reuse, R32 ;  /* 0x00000020261c7220 */ /* 0x040fe20000400000 */
[----:B------:R-:W-:Y:S02]  /*6f70*/  HADD2.F32 R42, -RZ, R74.H1_H1 ;  /* 0x3000004aff2a7230 */ /* 0x000fe40000004100 */
[C---:B------:R-:W-:Y:S01]  /*6f80*/  FFMA R31, R41.reuse, R40, R31 ;  /* 0x00000028291f7223 */ /* 0x040fe2000000001f */
[C---:B------:R-:W-:Y:S01]  /*6f90*/  FMUL R29, R38.reuse, R33 ;  /* 0x00000021261d7220 */ /* 0x040fe20000400000 */
[--C-:B------:R-:W-:Y:S02]  /*6fa0*/  HADD2.F32 R45, -RZ, R75.reuse.H0_H0 ;  /* 0x2000004bff2d7230 */ /* 0x100fe40000004100 */
[C---:B------:R-:W-:Y:S01]  /*6fb0*/  FMUL R30, R38.reuse, R34 ;  /* 0x00000022261e7220 */ /* 0x040fe20000400000 */
[----:B------:R-:W-:Y:S02]  /*6fc0*/  HADD2.F32 R40, -RZ, R75.H1_H1 ;  /* 0x3000004bff287230 */ /* 0x000fe40000004100 */
[----:B------:R-:W-:Y:S01]  /*6fd0*/  FMUL R35, R38, R35 ;  /* 0x0000002326237220 */ /* 0x000fe20000400000 */
[C---:B------:R-:W-:Y:S01]  /*6fe0*/  FFMA R28, R41.reuse, R43, R28 ;  /* 0x0000002b291c7223 */ /* 0x040fe2000000001c */
[C---:B------:R-:W-:Y:S01]  /*6ff0*/  FFMA R29, R41.reuse, R42, R29 ;  /* 0x0000002a291d7223 */ /* 0x040fe2000000001d */
[C---:B------:R-:W-:Y:S01]  /*7000*/  FFMA R30, R41.reuse, R45, R30 ;  /* 0x0000002d291e7223 */ /* 0x040fe2000000001e */
[----:B------:R-:W-:Y:S01]  /*7010*/  FFMA R35, R41, R40, R35 ;  /* 0x0000002829237223 */ /* 0x000fe20000000023 */
[----:B------:R-:W-:Y:S02]  /*7020*/  F2FP.F16.F32.PACK_AB R106, R21, R20 ;  /* 0x00000014156a723e */ /* 0x000fe400000000ff */
[----:B------:R-:W-:Y:S02]  /*7030*/  F2FP.F16.F32.PACK_AB R107, R27, R22 ;  /* 0x000000161b6b723e */ /* 0x000fe400000000ff */
[----:B------:R-:W-:Y:S02]  /*7040*/  F2FP.F16.F32.PACK_AB R108, R25, R24 ;  /* 0x00000018196c723e */ /* 0x000fe400000000ff */
[----:B------:R-:W-:Y:S01]  /*7050*/  F2FP.F16.F32.PACK_AB R109, R31, R26 ;  /* 0x0000001a1f6d723e */ /* 0x000fe200000000ff */
[----:B------:R1:W-:Y:S01]  /*7060*/  STSM.16.M88.4 [R99], R104 ;  /* 0x0000006863007844 */ /* 0x0003e20000000200 */
[----:B------:R-:W-:Y:S02]  /*7070*/  F2FP.F16.F32.PACK_AB R110, R29, R28 ;  /* 0x0000001c1d6e723e */ /* 0x000fe400000000ff */
[----:B------:R-:W-:Y:S05]  /*7080*/  F2FP.F16.F32.PACK_AB R111, R35, R30 ;  /* 0x0000001e236f723e */ /* 0x000fea00000000ff */
[----:B------:R1:W-:Y:S01]  /*7090*/  STSM.16.M88.4 [R100], R108 ;  /* 0x0000006c64007844 */ /* 0x0003e20000000200 */
[----:B------:R-:W-:Y:S01]  /*70a0*/  @!PT LDS RZ, [RZ] ;  /* 0x00000000fffff984 */ /* 0x000fe20000000800 */
[----:B------:R-:W-:Y:S01]  /*70b0*/  @!PT LDS RZ, [RZ] ;  /* 0x00000000fffff984 */ /* 0x000fe20000000800 */
[----:B------:R-:W-:Y:S01]  /*70c0*/  @!PT LDS RZ, [RZ] ;  /* 0x00000000fffff984 */ /* 0x000fe20000000800 */
[----:B------:R-:W-:Y:S01]  /*70d0*/  @!PT LDS RZ, [RZ] ;  /* 0x00000000fffff984 */ /* 0x000fe20000000800 */
[----:B------:R2:W-:Y:S07]  /*70e0*/  MEMBAR.ALL.CTA ;  /* 0x0000000000007992 */ /* 0x0005ee0000008000 */
[----:B--2---:R-:W2:Y:S02]  /*70f0*/  FENCE.VIEW.ASYNC.S ;  /* 0x00000000000073c6 */ /* 0x004ea40000000000 */
[----:B--2---:R-:W-:Y:S06]  /*7100*/  BAR.SYNC.DEFER_BLOCKING 0x1, 0x80 ;  /* 0x0042000000007b1d */ /* 0x004fec0000010000 */
[----:B------:R-:W-:Y:S05]  /*7110*/  @P0 BRA `(.L_x_112) ;  /* 0x0000000000280947 */ /* 0x000fea0003800000 */
[----:B------:R-:W2:Y:S01]  /*7120*/  LDCU.64 UR6, c[0x0][0x348] ;  /* 0x00006900ff0677ac */ /* 0x000ea20008000a00 */
[----:B------:R-:W-:Y:S01]  /*7130*/  UIADD3 UR4, UPT, UPT, UR44, 0x400, URZ ;  /* 0x000004002c047890 */ /* 0x000fe2000fffe0ff */
[----:B------:R-:W-:Y:S05]  /*7140*/  UMOV UR51, UR36 ;  /* 0x0000002400337c82 */ /* 0x000fea0008000000 */
[----:B------:R-:W-:Y:S04]  /*7150*/  MOV R86, UR4 ;  /* 0x0000000400567c02 */ /* 0x000fe80008000f00 */
[----:B------:R-:W-:Y:S01]  /*7160*/  R2UR UR48, R86 ;  /* 0x00000000563072ca */ /* 0x000fe200000e0000 */
[----:B--2---:R-:W-:Y:S04]  /*7170*/  UIADD3 UR4, UP0, UPT, UR6, 0x680, URZ ;  /* 0x0000068006047890 */ /* 0x004fe8000ff1e0ff */
[----:B------:R-:W-:Y:S09]  /*7180*/  UIADD3.X UR5, UPT, UPT, URZ, UR7, URZ, UP0, !UPT ;  /* 0x00000007ff057290 */ /* 0x000ff200087fe4ff */
[----:B------:R2:W-:Y:S01]  /*7190*/  UTMASTG.3D [UR48], [UR4] ;  /* 0x00000030040073b5 */ /* 0x0005e20008010000 */
[----:B------:R0:W-:Y:S01]  /*71a0*/  UTMACMDFLUSH ;  /* 0x00000000000079b7 */ /* 0x0001e20000000000 */
[----:B--2---:R-:W-:Y:S04]  /*71b0*/  DEPBAR.LE SB0, 0x1 ;  /* 0x000080400000791a */ /* 0x004fe80000000000 */
.L_x_112:
[----:B------:R-:W-:Y:S05]  /*71c0*/  BSYNC.RECONVERGENT B0 ;  /* 0x0000000000007941 */ /* 0x000fea0003800200 */
.L_x_111:
[----:B------:R-:W-:Y:S01]  /*71d0*/  BAR.SYNC.DEFER_BLOCKING 0x1, 0x80 ;  /* 0x0042000000007b1d */ /* 0x000fe20000010000 */
[----:B------:R-:W-:Y:S01]  /*71e0*/  ISETP.NE.AND P1, PT, R95, RZ, PT ;  /* 0x000000ff5f00720c */ /* 0x000fe20003f25270 */
[----:B------:R-:W-:Y:S01]  /*71f0*/  UISETP.NE.AND UP0, UPT, UR47, URZ, UPT ;  /* 0x000000ff2f00728c */ /* 0x000fe2000bf05270 */
[----:B------:R-:W-:Y:S11]  /*7200*/  LEA R3, R46, UR44, 0x3 ;  /* 0x0000002c2e037c11 */ /* 0x000ff6000f8e18ff */
[----:B------:R-:W-:Y:S01]  /*7210*/  @P1 SHF.L.U32 R4, R91, 0x1f, RZ ;  /* 0x0000001f5b041819 */ /* 0x000fe200000006ff */
[----:B------:R-:W-:Y:S06]  /*7220*/  BRA.U !UP0, `(.L_x_113) ;  /* 0x0000000108247547 */ /* 0x000fec000b800000 */
[----:B------:R-:W2:Y:S01]  /*7230*/  S2R R0, SR_CgaCtaId ;  /* 0x0000000000007919 */ /* 0x000ea20000008800 */
[----:B------:R-:W-:Y:S01]  /*7240*/  IMAD.U32 R2, RZ, RZ, UR46 ;  /* 0x0000002eff027e24 */ /* 0x000fe2000f8e00ff */
[----:B------:R-:W-:Y:S04]  /*7250*/  UIADD3 UR4, UPT, UPT, UR46, 0x1, URZ ;  /* 0x000000012e047890 */ /* 0x000fe8000fffe0ff */
[----:B------:R-:W-:Y:S01]  /*7260*/  @P1 LEA R2, R2, UR44, 0x3 ;  /* 0x0000002c02021c11 */ /* 0x000fe2000f8e18ff */
[----:B------:R-:W-:Y:S04]  /*7270*/  UISETP.NE.AND UP0, UPT, UR4, 0x4, UPT ;  /* 0x000000040400788c */ /* 0x000fe8000bf05270 */
[----:B------:R-:W-:Y:S01]  /*7280*/  @P1 VIADD R5, R2, 0xb0 ;  /* 0x000000b002051836 */ /* 0x000fe20000000000 */
[----:B------:R-:W-:Y:S04]  /*7290*/  USEL UR46, UR4, URZ, UP0 ;  /* 0x000000ff042e7287 */ /* 0x000fe80008000000 */
[----:B--2---:R-:W-:Y:S04]  /*72a0*/  @P1 PRMT R0, R0, 0x654, R5 ;  /* 0x0000065400001816 */ /* 0x004fe80000000005 */
[----:B------:R2:W-:Y:S04]  /*72b0*/  @P1 SYNCS.ARRIVE.TRANS64.RED.A1T0 RZ, [R0+URZ], RZ ;  /* 0x000000ff00ff19a7 */ /* 0x0005e800081004ff */
.L_x_113:
[----:B------:R-:W3:Y:S01]  /*72c0*/  @P1 SYNCS.PHASECHK.TRANS64.TRYWAIT P0, [R3+URZ+0x90], R4 ;  /* 0x00009004030015a7 */ /* 0x000ee200080011ff */
[----:B------:R-:W-:Y:S01]  /*72d0*/  BSSY B1, `(.L_x_114) ;  /* 0x0000017000017945 */ /* 0x000fe20003800000 */
[----:B---3--:R-:W-:Y:S03]  /*72e0*/  @P1 SEL R60, RZ, 0x1, !P0 ;  /* 0x00000001ff3c1807 */ /* 0x008fe60004000000 */
[----:B------:R-:W-:Y:S05]  /*72f0*/  @!P1 BRA `(.L_x_115) ;  /* 0x0000000000509947 */ /* 0x000fea0003800000 */
[----:B------:R-:W-:Y:S01]  /*7300*/  ISETP.NE.AND P1, PT, R61, RZ, PT ;  /* 0x000000ff3d00720c */ /* 0x000fe20003f25270 */
[----:B------:R-:W-:Y:S01]  /*7310*/  BSSY B0, `(.L_x_116) ;  /* 0x000000a000007945 */ /* 0x000fe20003800000 */
[----:B------:R-:W-:Y:S11]  /*7320*/  ISETP.NE.AND P0, PT, R60, RZ, PT ;  /* 0x000000ff3c00720c */ /* 0x000ff60003f05270 */
[----:B------:R-:W-:Y:S04]  /*7330*/  @P1 IMAD R4, R46, 0x2000, R47 ;  /* 0x000020002e041824 */ /* 0x000fe800078e022f */
[----:B------:R-:W-:Y:S04]  /*7340*/  @P1 VIADD R7, R4, UR44 ;  /* 0x0000002c04071c36 */ /* 0x000fe80008000000 */
[----:B------:R-:W-:Y:S01]  /*7350*/  @P1 IMAD.IADD R2, R92, 0x1, R7 ;  /* 0x000000015c021824 */ /* 0x000fe200078e0207 */
[----:B------:R-:W-:Y:S01]  /*7360*/  @P1 IADD3 R5, PT, PT, R62, R7, RZ ;  /* 0x000000073e051210 */ /* 0x000fe20007ffe0ff */
[----:B------:R-:W-:Y:S06]  /*7370*/  @P0 BRA `(.L_x_117) ;  /* 0x00000000000c0947 */ /* 0x000fec0003800000 */
[----:B--2---:R-:W-:Y:S04]  /*7380*/  SHF.L.U32 R0, R91, 0x1f, RZ ;  /* 0x0000001f5b007819 */ /* 0x004fe800000006ff */
[----:B------:R-:W2:Y:S02]  /*7390*/  SYNCS.PHASECHK.TRANS64.TRYWAIT P0, [R3+URZ+0x90], R0 ;  /* 0x00009000030075a7 */ /* 0x000ea400080011ff */
[----:B--2---:R-:W-:Y:S05]  /*73a0*/  @!P0 BRA `(.L_x_118) ;  /* 0x0000003400048947 */ /* 0x004fea0003800000 */
.L_x_117:
[----:B------:R-:W-:Y:S05]  /*73b0*/  BSYNC B0 ;  /* 0x0000000000007941 */ /* 0x000fea0003800000 */
.L_x_116:
[----:B------:R-:W-:Y:S02]  /*73c0*/  ISETP.NE.AND P0, PT, R61, RZ, PT ;  /* 0x000000ff3d00720c */ /* 0x000fe40003f05270 */
[----:B------:R-:W-:Y:S11]  /*73d0*/  IADD3 R46, PT, PT, R46, 0x1, RZ ;  /* 0x000000012e2e7810 */ /* 0x000ff60007ffe0ff */
[----:B--2---:R-:W-:Y:S01]  /*73e0*/  @P0 IMAD.IADD R0, R92, 0x1, R5 ;  /* 0x000000015c000824 */ /* 0x004fe200078e0205 */
[----:B------:R-:W-:Y:S05]  /*73f0*/  @P0 WARPSYNC.ALL ;  /* 0x0000000000000948 */ /* 0x000fea0003800000 */
[----:B------:R3:W4:Y:S04]  /*7400*/  @P0 LDSM.16.M88.4 R48, [R4+UR44+0x400] ;  /* 0x0004002c0430083b */ /* 0x0007280008000200 */
[----:B------:R3:W2:Y:S04]  /*7410*/  @P0 LDSM.16.M88.4 R56, [R2+0x400] ;  /* 0x000400000238083b */ /* 0x0006a80000000200 */
[----:B------:R3:W1:Y:S04]  /*7420*/  @P0 LDSM.16.M88.4 R64, [R5+0x400] ;  /* 0x000400000540083b */ /* 0x0006680000000200 */
[----:B------:R3:W1:Y:S02]  /*7430*/  @P0 LDSM.16.M88.4 R72, [R0+0x400] ;  /* 0x000400000048083b */ /* 0x0006640000000200 */
.L_x_115:
[----:B------:R-:W-:Y:S05]  /*7440*/  BSYNC B1 ;  /* 0x0000000000017941 */ /* 0x000fea0003800000 */
.L_x_114:
[----:B------:R-:W-:Y:S05]  /*7450*/  VIADD R3, R39, 0x40 ;  /* 0x0000004027037836 */ /* 0x000fea0000000000 */
[----:B------:R-:W-:Y:S04]  /*7460*/  SHF.R.U32.HI R3, RZ, 0x15, R3 ;  /* 0x00000015ff037819 */ /* 0x000fe80000011603 */
[----:B------:R-:W-:Y:S11]  /*7470*/  LOP3.LUT P0, RZ, R3, 0x3, R82, 0x48, !PT ;  /* 0x0000000303ff7812 */ /* 0x000ff60007804852 */
[----:B------:R-:W-:Y:S02]  /*7480*/  @!UPT UIADD3 URZ, UPT, UPT, URZ, URZ, URZ ;  /* 0x000000fffffff290 */ /* 0x000fe4000fffe0ff */
[----:B------:R-:W-:Y:S05]  /*7490*/  @!P0 BRA `(.L_x_119) ;  /* 0x0000000000408947 */ /* 0x000fea0003800000 */
[----:B------:R-:W5:Y:S01]  /*74a0*/  LDCU.64 UR8, c[0x4][0x70] ;  /* 0x01000e00ff0877ac */ /* 0x000f620008000a00 */
[----:B------:R-:W-:Y:S01]  /*74b0*/  MOV R3, 0x0 ;  /* 0x0000000000037802 */ /* 0x000fe20000000f00 */
[----:B------:R-:W-:Y:S02]  /*74c0*/  HFMA2 R12, -RZ, RZ, 0, 5.9604644775390625e-08 ;  /* 0x00000001ff0c7431 */ /* 0x000fe400000001ff */
[----:B------:R-:W-:Y:S02]  /*74d0*/  IMAD.MOV.U32 R8, RZ, RZ, 0x192 ;  /* 0x00000192ff087424 */ /* 0x000fe400078e00ff */
[----:B------:R-:W-:Y:S01]  /*74e0*/  IMAD.MOV.U32 R13, RZ, RZ, RZ ;  /* 0x000000ffff0d7224 */ /* 0x000fe200078e00ff */
[----:B------:R-:W2:Y:S01]  /*74f0*/  LDCU.64 UR6, c[0x4][0x78] ;  /* 0x01000f00ff0677ac */ /* 0x000ea20008000a00 */
[----:B---3--:R-:W3:Y:S01]  /*7500*/  LDC.64 R2, c[0x4][R3] ;  /* 0x0100000003027b82 */ /* 0x008ee20000000a00 */
[----:B------:R-:W4:Y:S01]  /*7510*/  LDCU.64 UR4, c[0x4][0x10] ;  /* 0x01000200ff0477ac */ /* 0x000f220008000a00 */
[----:B-----5:R-:W-:Y:S01]  /*7520*/  MOV R5, UR9 ;  /* 0x0000000900057c02 */ /* 0x020fe20008000f00 */
[----:B------:R-:W-:Y:S01]  /*7530*/  IMAD.U32 R4, RZ, RZ, UR8 ;  /* 0x00000008ff047e24 */ /* 0x000fe2000f8e00ff */
[----:B--2---:R-:W-:Y:S01]  /*7540*/  MOV R7, UR7 ;  /* 0x0000000700077c02 */ /* 0x004fe20008000f00 */
[----:B------:R-:W-:Y:S01]  /*7550*/  IMAD.U32 R6, RZ, RZ, UR6 ;  /* 0x00000006ff067e24 */ /* 0x000fe2000f8e00ff */
[----:B----4-:R-:W-:Y:S01]  /*7560*/  MOV R11, UR5 ;  /* 0x00000005000b7c02 */ /* 0x010fe20008000f00 */
[----:B------:R-:W-:Y:S02]  /*7570*/  IMAD.U32 R10, RZ, RZ, UR4 ;  /* 0x00000004ff0a7e24 */ /* 0x000fe4000f8e00ff */
[----:B------:R-:W-:Y:S07]  /*7580*/  LEPC R20, `(.L_x_119) ;  /* 0x000000001014794e */ /* 0x000fee0000000000 */
[----:B-1-3--:R-:W-:Y:S05]  /*7590*/  CALL.ABS.NOINC R2 ;  /* 0x0000000002007343 */ /* 0x00afea0003c00000 */
.L_x_119:
[----:B------:R-:W-:Y:S05]  /*75a0*/  WARPSYNC.ALL ;  /* 0x0000000000007948 */ /* 0x000fea0003800000 */
[----:B------:R-:W-:Y:S01]  /*75b0*/  R2UR UR4, R39 ;  /* 0x00000000270472ca */ /* 0x000fe200000e0000 */
[--C-:B----4-:R-:W-:Y:S01]  /*75c0*/  HADD2.F32 R40, -RZ, R48.reuse.H0_H0 ;  /* 0x20000030ff287230 */ /* 0x110fe20000004100 */
[----:B------:R-:W4:Y:S01]  /*75d0*/  S2R R101, SR_CgaCtaId ;  /* 0x0000000000657919 */ /* 0x000f220000008800 */
[----:B------:R-:W-:Y:S01]  /*75e0*/  HADD2.F32 R43, -RZ, R48.H1_H1 ;  /* 0x30000030ff2b7230 */ /* 0x000fe20000004100 */
[----:B------:R-:W-:Y:S01]  /*75f0*/  ISETP.NE.AND P6, PT, R95, RZ, PT ;  /* 0x000000ff5f00720c */ /* 0x000fe20003fc5270 */
[----:B------:R-:W-:Y:S01]  /*7600*/  HADD2.F32 R42, -RZ, R49.H1_H1 ;  /* 0x30000031ff2a7230 */ /* 0x000fe20000004100 */
[----:B------:R-:W-:Y:S01]  /*7610*/  ISETP.NE.AND P0, PT, R94, RZ, PT ;  /* 0x000000ff5e00720c */ /* 0x000fe20003f05270 */
[--C-:B------:R-:W-:Y:S01]  /*7620*/  HADD2.F32 R44, -RZ, R50.reuse.H1_H1 ;  /* 0x30000032ff2c7230 */ /* 0x100fe20000004100 */
[----:B------:R-:W-:Y:S01]  /*7630*/  MOV R63, UR46 ;  /* 0x0000002e003f7c02 */ /* 0x000fe20008000f00 */
[----:B--2---:R-:W-:Y:S01]  /*7640*/  HADD2.F32 R45, -RZ, R59.H0_H0 ;  /* 0x2000003bff2d7230 */ /* 0x004fe20000004100 */
[----:B------:R-:W-:Y:S03]  /*7650*/  BSSY.RECONVERGENT B0, `(.L_x_120) ;  /* 0x0000088000007945 */ /* 0x000fe60003800200 */
[----:B---3--:R-:W2:Y:S04]  /*7660*/  LDTM.16dp256bit.x8 R4, tmem[UR4+0x40] ;  /* 0x00004004000479ee */ /* 0x008ea800081a0000 */
[----:B------:R-:W-:Y:S02]  /*7670*/  @P6 LEA R63, R63, UR44, 0x3 ;  /* 0x0000002c3f3f6c11 */ /* 0x000fe4000f8e18ff */
[----:B-1----:R-:W-:Y:S02]  /*7680*/  @P6 SHF.L.U32 R108, R91, 0x1f, RZ ;  /* 0x0000001f5b6c6819 */ /* 0x002fe400000006ff */
[----:B------:R-:W-:Y:S02]  /*7690*/  @P6 IADD3 R102, PT, PT, R63, 0xb0, RZ ;  /* 0x000000b03f666810 */ /* 0x000fe40007ffe0ff */
[----:B------:R-:W-:Y:S01]  /*76a0*/  LEA R63, R46, UR44, 0x3 ;  /* 0x0000002c2e3f7c11 */ /* 0x000fe2000f8e18ff */
[C---:B--2---:R-:W-:Y:S01]  /*76b0*/  FMUL R0, R38.reuse, R4 ;  /* 0x0000000426007220 */ /* 0x044fe20000400000 */
[C---:B------:R-:W-:Y:S01]  /*76c0*/  FMUL R2, R38.reuse, R5 ;  /* 0x0000000526027220 */ /* 0x040fe20000400000 */
[C---:B------:R-:W-:Y:S01]  /*76d0*/  FMUL R3, R38.reuse, R6 ;  /* 0x0000000626037220 */ /* 0x040fe20000400000 */
[C---:B------:R-:W-:Y:S01]  /*76e0*/  FMUL R7, R38.reuse, R7 ;  /* 0x0000000726077220 */ /* 0x040fe20000400000 */
[C---:B------:R-:W-:Y:S01]  /*76f0*/  FFMA R0, R41.reuse, R40, R0 ;  /* 0x0000002829007223 */ /* 0x040fe20000000000 */
[----:B------:R-:W-:Y:S02]  /*7700*/  HADD2.F32 R40, -RZ, R49.H0_H0 ;  /* 0x20000031ff287230 */ /* 0x000fe40000004100 */
[C---:B------:R-:W-:Y:S01]  /*7710*/  FFMA R2, R41.reuse, R43, R2 ;  /* 0x0000002b29027223 */ /* 0x040fe20000000002 */
[C---:B------:R-:W-:Y:S01]  /*7720*/  FMUL R4, R38.reuse, R8 ;  /* 0x0000000826047220 */ /* 0x040fe20000400000 */
[--C-:B------:R-:W-:Y:S02]  /*7730*/  HADD2.F32 R43, -RZ, R51.reuse.H0_H0 ;  /* 0x20000033ff2b7230 */ /* 0x100fe40000004100 */
[----:B------:R-:W-:Y:S01]  /*7740*/  FMUL R5, R38, R9 ;  /* 0x0000000926057220 */ /* 0x000fe20000400000 */
[C---:B------:R-:W-:Y:S01]  /*7750*/  FFMA R3, R41.reuse, R40, R3 ;  /* 0x0000002829037223 */ /* 0x040fe20000000003 */
[----:B------:R-:W-:Y:S01]  /*7760*/  HADD2.F32 R40, -RZ, R50.H0_H0 ;  /* 0x20000032ff287230 */ /* 0x000fe20000004100 */
[----:B------:R-:W-:Y:S01]  /*7770*/  F2FP.F16.F32.PACK_AB R52, R2, R0 ;  /* 0x000000000234723e */ /* 0x000fe200000000ff */
[C---:B------:R-:W-:Y:S01]  /*7780*/  FFMA R7, R41.reuse, R42, R7 ;  /* 0x0000002a29077223 */ /* 0x040fe20000000007 */
[----:B------:R-:W-:Y:S02]  /*7790*/  HADD2.F32 R42, -RZ, R51.H1_H1 ;  /* 0x30000033ff2a7230 */ /* 0x000fe40000004100 */
[C---:B------:R-:W-:Y:S01]  /*77a0*/  FMUL R6, R38.reuse, R10 ;  /* 0x0000000a26067220 */ /* 0x040fe20000400000 */
[C---:B------:R-:W-:Y:S01]  /*77b0*/  FFMA R4, R41.reuse, R40, R4 ;  /* 0x0000002829047223 */ /* 0x040fe20000000004 */
[----:B------:R-:W-:Y:S01]  /*77c0*/  FFMA R5, R41, R44, R5 ;  /* 0x0000002c29057223 */ /* 0x000fe20000000005 */
[----:B------:R-:W-:Y:S01]  /*77d0*/  F2FP.F16.F32.PACK_AB R53, R7, R3 ;  /* 0x000000030735723e */ /* 0x000fe200000000ff */
[----:B------:R-:W-:Y:S01]  /*77e0*/  FFMA R6, R41, R43, R6 ;  /* 0x0000002b29067223 */ /* 0x000fe20000000006 */
[C---:B------:R-:W-:Y:S01]  /*77f0*/  FMUL R11, R38.reuse, R11 ;  /* 0x0000000b260b7220 */ /* 0x040fe20000400000 */
[--C-:B------:R-:W-:Y:S01]  /*7800*/  HADD2.F32 R40, -RZ, R56.reuse.H0_H0 ;  /* 0x20000038ff287230 */ /* 0x100fe20000004100 */
[----:B------:R-:W-:Y:S01]  /*7810*/  F2FP.F16.F32.PACK_AB R54, R5, R4 ;  /* 0x000000040536723e */ /* 0x000fe200000000ff */
[C---:B------:R-:W-:Y:S01]  /*7820*/  FMUL R8, R38.reuse, R12 ;  /* 0x0000000c26087220 */ /* 0x040fe20000400000 */
        /* <DEDUP_REMOVED lines=13> */
[--C-:B------:R-:W-:Y:S02]  /*7900*/  HADD2.F32 R43, -RZ, R58.reuse.H0_H0 ;  /* 0x2000003aff2b7230 */ /* 0x100fe40000004100 */
[----:B------:R-:W-:Y:S01]  /*7910*/  FFMA R15, R41, R40, R15 ;  /* 0x00000028290f7223 */ /* 0x000fe2000000000f */
[C---:B------:R-:W-:Y:S01]  /*7920*/  FMUL R12, R38.reuse, R16 ;  /* 0x00000010260c7220 */ /* 0x040fe20000400000 */
[----:B------:R-:W-:Y:S02]  /*7930*/  HADD2.F32 R42, -RZ, R58.H1_H1 ;  /* 0x3000003aff2a7230 */ /* 0x000fe40000004100 */
[C---:B------:R-:W-:Y:S01]  /*7940*/  FMUL R13, R38.reuse, R17 ;  /* 0x00000011260d7220 */ /* 0x040fe20000400000 */
[C---:B------:R-:W-:Y:S01]  /*7950*/  FMUL R14, R38.reuse, R18 ;  /* 0x00000012260e7220 */ /* 0x040fe20000400000 */
[----:B------:R-:W-:Y:S01]  /*7960*/  F2FP.F16.F32.PACK_AB R69, R15, R10 ;  /* 0x0000000a0f45723e */ /* 0x000fe200000000ff */
[C---:B------:R-:W-:Y:S01]  /*7970*/  FFMA R12, R41.reuse, R43, R12 ;  /* 0x0000002b290c7223 */ /* 0x040fe2000000000c */
[----:B------:R-:W-:Y:S02]  /*7980*/  HADD2.F32 R40, -RZ, R59.H1_H1 ;  /* 0x3000003bff287230 */ /* 0x000fe40000004100 */
[C---:B------:R-:W-:Y:S01]  /*7990*/  FFMA R13, R41.reuse, R42, R13 ;  /* 0x0000002a290d7223 */ /* 0x040fe2000000000d */
[----:B------:R-:W-:Y:S01]  /*79a0*/  FFMA R14, R41, R45, R14 ;  /* 0x0000002d290e7223 */ /* 0x000fe2000000000e */
[C---:B------:R-:W-:Y:S01]  /*79b0*/  FMUL R19, R38.reuse, R19 ;  /* 0x0000001326137220 */ /* 0x040fe20000400000 */
[--C-:B------:R-:W-:Y:S02]  /*79c0*/  HADD2.F32 R43, -RZ, R64.reuse.H0_H0 ;  /* 0x20000040ff2b7230 */ /* 0x100fe40000004100 */
        /* <DEDUP_REMOVED lines=13> */
[--C-:B------:R-:W-:Y:S01]  /*7aa0*/  HADD2.F32 R42, -RZ, R66.reuse.H0_H0 ;  /* 0x20000042ff2a7230 */ /* 0x100fe20000004100 */
[----:B------:R2:W-:Y:S01]  /*7ab0*/  STSM.16.M88.4 [R96+0x2400], R68 ;  /* 0x0024004460007844 */ /* 0x0005e20000000200 */
[----:B-1----:R-:W-:Y:S01]  /*7ac0*/  F2FP.F16.F32.PACK_AB R52, R17, R16 ;  /* 0x000000101134723e */ /* 0x002fe200000000ff */
[----:B------:R-:W-:Y:S01]  /*7ad0*/  FFMA R23, R41, R40, R23 ;  /* 0x0000002829177223 */ /* 0x000fe20000000017 */
        /* <DEDUP_REMOVED lines=19> */
[C---:B------:R-:W-:Y:S01]  /*7c10*/  FFMA R25, R41.reuse, R42, R25 ;  /* 0x0000002a29197223 */ /* 0x040fe20000000019 */
[----:B------:R-:W-:Y:S02]  /*7c20*/  HADD2.F32 R40, -RZ, R73.H1_H1 ;  /* 0x30000049ff287230 */ /* 0x000fe40000004100 */
[C---:B------:R-:W-:Y:S01]  /*7c30*/  FFMA R26, R41.reuse, R43, R26 ;  /* 0x0000002b291a7223 */ /* 0x040fe2000000001a */
[C---:B------:R-:W-:Y:S01]  /*7c40*/  FMUL R31, R38.reuse, R31 ;  /* 0x0000001f261f7220 */ /* 0x040fe20000400000 */
[--C-:B------:R-:W-:Y:S02]  /*7c50*/  HADD2.F32 R43, -RZ, R74.reuse.H0_H0 ;  /* 0x2000004aff2b7230 */ /* 0x100fe40000004100 */
[C---:B------:R-:W-:Y:S01]  /*7c60*/  FMUL R28, R38.reuse, R32 ;  /* 0x00000020261c7220 */ /* 0x040fe20000400000 */
[----:B------:R-:W-:Y:S02]  /*7c70*/  HADD2.F32 R42, -RZ, R74.H1_H1 ;  /* 0x3000004aff2a7230 */ /* 0x000fe40000004100 */
[C---:B------:R-:W-:Y:S01]  /*7c80*/  FMUL R29, R38.reuse, R33 ;  /* 0x00000021261d7220 */ /* 0x040fe20000400000 */
[--C-:B------:R-:W-:Y:S02]  /*7c90*/  HADD2.F32 R45, -RZ, R75.reuse.H0_H0 ;  /* 0x2000004bff2d7230 */ /* 0x100fe40000004100 */
[C---:B------:R-:W-:Y:S01]  /*7ca0*/  FMUL R30, R38.reuse, R34 ;  /* 0x00000022261e7220 */ /* 0x040fe20000400000 */
[----:B------:R-:W-:Y:S02]  /*7cb0*/  HADD2.F32 R44, -RZ, R75.H1_H1 ;  /* 0x3000004bff2c7230 */ /* 0x000fe40000004100 */
[C---:B------:R-:W-:Y:S01]  /*7cc0*/  FFMA R31, R41.reuse, R40, R31 ;  /* 0x00000028291f7223 */ /* 0x040fe2000000001f */
        /* <DEDUP_REMOVED lines=9> */
[----:B------:R2:W-:Y:S01]  /*7d60*/  STSM.16.M88.4 [R99+0x2000], R52 ;  /* 0x0020003463007844 */ /* 0x0005e20000000200 */
[----:B------:R-:W-:Y:S02]  /*7d70*/  F2FP.F16.F32.PACK_AB R106, R29, R28 ;  /* 0x0000001c1d6a723e */ /* 0x000fe400000000ff */
[----:B------:R-:W-:Y:S02]  /*7d80*/  F2FP.F16.F32.PACK_AB R107, R35, R30 ;  /* 0x0000001e236b723e */ /* 0x000fe400000000ff */
[----:B----4-:R-:W-:Y:S03]  /*7d90*/  @P6 PRMT R102, R101, 0x654, R102 ;  /* 0x0000065465666816 */ /* 0x010fe60000000066 */
[----:B------:R2:W-:Y:S01]  /*7da0*/  STSM.16.M88.4 [R100+0x2000], R104 ;  /* 0x0020006864007844 */ /* 0x0005e20000000200 */
[----:B------:R-:W-:Y:S01]  /*7db0*/  @!PT LDS RZ, [RZ] ;  /* 0x00000000fffff984 */ /* 0x000fe20000000800 */
[----:B------:R-:W-:Y:S01]  /*7dc0*/  @!PT LDS RZ, [RZ] ;  /* 0x00000000fffff984 */ /* 0x000fe20000000800 */
[----:B------:R-:W-:Y:S01]  /*7dd0*/  @!PT LDS RZ, [RZ] ;  /* 0x00000000fffff984 */ /* 0x000fe20000000800 */
[----:B------:R-:W-:Y:S01]  /*7de0*/  @!PT LDS RZ, [RZ] ;  /* 0x00000000fffff984 */ /* 0x000fe20000000800 */
[----:B------:R1:W-:Y:S07]  /*7df0*/  MEMBAR.ALL.CTA ;  /* 0x0000000000007992 */ /* 0x0003ee0000008000 */
[----:B-1----:R-:W1:Y:S02]  /*7e00*/  FENCE.VIEW.ASYNC.S ;  /* 0x00000000000073c6 */ /* 0x002e640000000000 */
[----:B-1----:R-:W-:Y:S06]  /*7e10*/  BAR.SYNC.DEFER_BLOCKING 0x1, 0x80 ;  /* 0x0042000000007b1d */ /* 0x002fec0000010000 */
[----:B------:R-:W-:Y:S05]  /*7e20*/  @P0 BRA `(.L_x_121) ;  /* 0x0000000000280947 */ /* 0x000fea0003800000 */
[----:B------:R-:W1:Y:S01]  /*7e30*/  LDCU.64 UR6, c[0x0][0x348] ;  /* 0x00006900ff0677ac */ /* 0x000e620008000a00 */
[----:B------:R-:W-:Y:S02]  /*7e40*/  UIADD3 UR9, UPT, UPT, UR49, 0x40, URZ ;  /* 0x0000004031097890 */ /* 0x000fe4000fffe0ff */
[----:B------:R-:W-:Y:S01]  /*7e50*/  UIADD3 UR8, UPT, UPT, UR44, 0x2400, URZ ;  /* 0x000024002c087890 */ /* 0x000fe2000fffe0ff */
[----:B------:R-:W-:Y:S01]  /*7e60*/  UMOV UR10, UR50 ;  /* 0x00000032000a7c82 */ /* 0x000fe20008000000 */
[----:B------:R-:W-:Y:S01]  /*7e70*/  UMOV UR11, UR36 ;  /* 0x00000024000b7c82 */ /* 0x000fe20008000000 */
[----:B-1----:R-:W-:Y:S04]  /*7e80*/  UIADD3 UR4, UP0, UPT, UR6, 0x680, URZ ;  /* 0x0000068006047890 */ /* 0x002fe8000ff1e0ff */
[----:B------:R-:W-:Y:S09]  /*7e90*/  UIADD3.X UR5, UPT, UPT, URZ, UR7, URZ, UP0, !UPT ;  /* 0x00000007ff057290 */ /* 0x000ff200087fe4ff */
[----:B------:R1:W-:Y:S01]  /*7ea0*/  UTMASTG.3D [UR8], [UR4] ;  /* 0x00000008040073b5 */ /* 0x0003e20008010000 */
[----:B------:R0:W-:Y:S01]  /*7eb0*/  UTMACMDFLUSH ;  /* 0x00000000000079b7 */ /* 0x0001e20000000000 */
[----:B-1----:R-:W-:Y:S04]  /*7ec0*/  DEPBAR.LE SB0, 0x1 ;  /* 0x000080400000791a */ /* 0x002fe80000000000 */
.L_x_121:
[----:B------:R-:W-:Y:S05]  /*7ed0*/  BSYNC.RECONVERGENT B0 ;  /* 0x0000000000007941 */ /* 0x000fea0003800200 */
.L_x_120:
[----:B------:R-:W-:Y:S01]  /*7ee0*/  BAR.SYNC.DEFER_BLOCKING 0x1, 0x80 ;  /* 0x0042000000007b1d */ /* 0x000fe20000010000 */
[----:B------:R-:W-:Y:S04]  /*7ef0*/  UIADD3 UR4, UPT, UPT, UR46, 0x1, URZ ;  /* 0x000000012e047890 */ /* 0x000fe8000fffe0ff */
[----:B------:R-:W-:Y:S04]  /*7f00*/  UISETP.NE.AND UP0, UPT, UR4, 0x4, UPT ;  /* 0x000000040400788c */ /* 0x000fe8000bf05270 */
[----:B------:R-:W-:Y:S01]  /*7f10*/  USEL UR45, UR4, URZ, UP0 ;  /* 0x000000ff042d7287 */ /* 0x000fe20008000000 */
[----:B------:R1:W-:Y:S01]  /*7f20*/  @P6 SYNCS.ARRIVE.TRANS64.RED.A1T0 RZ, [R102+URZ], RZ ;  /* 0x000000ff66ff69a7 */ /* 0x0003e200081004ff */
[----:B------:R-:W-:Y:S01]  /*7f30*/  BSSY B1, `(.L_x_122) ;  /* 0x0000018000017945 */ /* 0x000fe20003800000 */
[----:B------:R-:W3:Y:S02]  /*7f40*/  @P6 SYNCS.PHASECHK.TRANS64.TRYWAIT P0, [R63+URZ+0x90], R108 ;  /* 0x0000906c3f0065a7 */ /* 0x000ee400080011ff */
[----:B---3--:R-:W-:Y:S01]  /*7f50*/  @P6 SEL R60, RZ, 0x1, !P0 ;  /* 0x00000001ff3c6807 */ /* 0x008fe20004000000 */
[----:B-1----:R-:W-:Y:S06]  /*7f60*/  @!P6 BRA `(.L_x_123) ;  /* 0x000000000050e947 */ /* 0x002fec0003800000 */
        /* <DEDUP_REMOVED lines=8> */
[----:B------:R-:W-:Y:S04]  /*7ff0*/  SHF.L.U32 R4, R91, 0x1f, RZ ;  /* 0x0000001f5b047819 */ /* 0x000fe800000006ff */
[----:B------:R-:W1:Y:S02]  /*8000*/  SYNCS.PHASECHK.TRANS64.TRYWAIT P0, [R63+URZ+0x90], R4 ;  /* 0x000090043f0075a7 */ /* 0x000e6400080011ff */
[----:B-1----:R-:W-:Y:S05]  /*8010*/  @!P0 BRA `(.L_x_126) ;  /* 0x0000002400fc8947 */ /* 0x002fea0003800000 */
.L_x_125:
[----:B------:R-:W-:Y:S05]  /*8020*/  BSYNC B0 ;  /* 0x0000000000007941 */ /* 0x000fea0003800000 */
.L_x_124:
[----:B------:R-:W-:Y:S02]  /*8030*/  ISETP.NE.AND P0, PT, R61, RZ, PT ;  /* 0x000000ff3d00720c */ /* 0x000fe40003f05270 */
[----:B------:R-:W-:Y:S11]  /*8040*/  IADD3 R46, PT, PT, R46, 0x1, RZ ;  /* 0x000000012e2e7810 */ /* 0x000ff60007ffe0ff */
[----:B-1----:R-:W-:Y:S01]  /*8050*/  @P0 IMAD.IADD R4, R92, 0x1, R3 ;  /* 0x000000015c040824 */ /* 0x002fe200078e0203 */
[----:B------:R-:W-:Y:S05]  /*8060*/  @P0 WARPSYNC.ALL ;  /* 0x0000000000000948 */ /* 0x000fea0003800000 */
[----:B------:R1:W3:Y:S04]  /*8070*/  @P0 LDSM.16.M88.4 R48, [R2+UR44+0x400] ;  /* 0x0004002c0230083b */ /* 0x0002e80008000200 */
[----:B------:R1:W4:Y:S04]  /*8080*/  @P0 LDSM.16.M88.4 R56, [R0+0x400] ;  /* 0x000400000038083b */ /* 0x0003280000000200 */
[----:B------:R1:W1:Y:S04]  /*8090*/  @P0 LDSM.16.M88.4 R64, [R3+0x400] ;  /* 0x000400000340083b */ /* 0x0002680000000200 */
[----:B------:R1:W1:Y:S02]  /*80a0*/  @P0 LDSM.16.M88.4 R72, [R4+0x400] ;  /* 0x000400000448083b */ /* 0x0002640000000200 */
.L_x_123:
[----:B------:R-:W-:Y:S05]  /*80b0*/  BSYNC B1 ;  /* 0x0000000000017941 */ /* 0x000fea0003800000 */
.L_x_122:
[----:B-1----:R-:W-:Y:S05]  /*80c0*/  VIADD R3, R39, 0x80 ;  /* 0x0000008027037836 */ /* 0x002fea0000000000 */
[----:B------:R-:W-:Y:S04]  /*80d0*/  SHF.R.U32.HI R3, RZ, 0x15, R3 ;  /* 0x00000015ff037819 */ /* 0x000fe80000011603 */
[----:B------:R-:W-:Y:S11]  /*80e0*/  LOP3.LUT P0, RZ, R3, 0x3, R82, 0x48, !PT ;  /* 0x0000000303ff7812 */ /* 0x000ff60007804852 */
[----:B------:R-:W-:Y:S02]  /*80f0*/  @!UPT UIADD3 URZ, UPT, UPT, URZ, URZ, URZ ;  /* 0x000000fffffff290 */ /* 0x000fe4000fffe0ff */
[----:B------:R-:W-:Y:S05]  /*8100*/  @!P0 BRA `(.L_x_127) ;  /* 0x0000000000408947 */ /* 0x000fea0003800000 */
[----:B------:R-:W1:Y:S01]  /*8110*/  LDCU.64 UR8, c[0x4][0x70] ;  /* 0x01000e00ff0877ac */ /* 0x000e620008000a00 */
[----:B------:R-:W-:Y:S01]  /*8120*/  MOV R3, 0x0 ;  /* 0x0000000000037802 */ /* 0x000fe20000000f00 */
[----:B------:R-:W-:Y:S02]  /*8130*/  HFMA2 R12, -RZ, RZ, 0, 5.9604644775390625e-08 ;  /* 0x00000001ff0c7431 */ /* 0x000fe400000001ff */
[----:B------:R-:W-:Y:S02]  /*8140*/  IMAD.MOV.U32 R8, RZ, RZ, 0x192 ;  /* 0x00000192ff087424 */ /* 0x000fe400078e00ff */
[----:B------:R-:W-:Y:S01]  /*8150*/  IMAD.MOV.U32 R13, RZ, RZ, RZ ;  /* 0x000000ffff0d7224 */ /* 0x000fe200078e00ff */
[----:B------:R-:W5:Y:S01]  /*8160*/  LDCU.64 UR6, c[0x4][0x78] ;  /* 0x01000f00ff0677ac */ /* 0x000f620008000a00 */
[----:B------:R-:W2:Y:S01]  /*8170*/  LDC.64 R2, c[0x4][R3] ;  /* 0x0100000003027b82 */ /* 0x000ea20000000a00 */
[----:B------:R-:W3:Y:S01]  /*8180*/  LDCU.64 UR4, c[0x4][0x10] ;  /* 0x01000200ff0477ac */ /* 0x000ee20008000a00 */
[----:B-1----:R-:W-:Y:S01]  /*8190*/  MOV R5, UR9 ;  /* 0x0000000900057c02 */ /* 0x002fe20008000f00 */
[----:B------:R-:W-:Y:S01]  /*81a0*/  IMAD.U32 R4, RZ, RZ, UR8 ;  /* 0x00000008ff047e24 */ /* 0x000fe2000f8e00ff */
[----:B-----5:R-:W-:Y:S01]  /*81b0*/  MOV R7, UR7 ;  /* 0x0000000700077c02 */ /* 0x020fe20008000f00 */
[----:B------:R-:W-:Y:S01]  /*81c0*/  IMAD.U32 R6, RZ, RZ, UR6 ;  /* 0x00000006ff067e24 */ /* 0x000fe2000f8e00ff */
[----:B---3--:R-:W-:Y:S01]  /*81d0*/  MOV R11, UR5 ;  /* 0x00000005000b7c02 */ /* 0x008fe20008000f00 */
[----:B------:R-:W-:Y:S02]  /*81e0*/  IMAD.U32 R10, RZ, RZ, UR4 ;  /* 0x00000004ff0a7e24 */ /* 0x000fe4000f8e00ff */
[----:B------:R-:W-:Y:S07]  /*81f0*/  LEPC R20, `(.L_x_127) ;  /* 0x000000001014794e */ /* 0x000fee0000000000 */
[----:B--2-4-:R-:W-:Y:S05]  /*8200*/  CALL.ABS.NOINC R2 ;  /* 0x0000000002007343 */ /* 0x014fea0003c00000 */
.L_x_127:
[----:B------:R-:W-:Y:S05]  /*8210*/  WARPSYNC.ALL ;  /* 0x0000000000007948 */ /* 0x000fea0003800000 */
[----:B------:R-:W-:Y:S01]  /*8220*/  R2UR UR4, R39 ;  /* 0x00000000270472ca */ /* 0x000fe200000e0000 */
[--C-:B---3--:R-:W-:Y:S01]  /*8230*/  HADD2.F32 R40, -RZ, R48.reuse.H0_H0 ;  /* 0x20000030ff287230 */ /* 0x108fe20000004100 */
[----:B------:R-:W-:Y:S01]  /*8240*/  ISETP.NE.AND P6, PT, R95, RZ, PT ;  /* 0x000000ff5f00720c */ /* 0x000fe20003fc5270 */
[----:B------:R-:W-:Y:S01]  /*8250*/  HADD2.F32 R43, -RZ, R48.H1_H1 ;  /* 0x30000030ff2b7230 */ /* 0x000fe20000004100 */
[----:B------:R-:W-:Y:S01]  /*8260*/  ISETP.NE.AND P0, PT, R94, RZ, PT ;  /* 0x000000ff5e00720c */ /* 0x000fe20003f05270 */
[----:B------:R-:W-:Y:S01]  /*8270*/  HADD2.F32 R42, -RZ, R49.H0_H0 ;  /* 0x20000031ff2a7230 */ /* 0x000fe20000004100 */
[----:B------:R-:W-:Y:S01]  /*8280*/  MOV R63, UR45 ;  /* 0x0000002d003f7c02 */ /* 0x000fe20008000f00 */
[--C-:B------:R-:W-:Y:S01]  /*8290*/  HADD2.F32 R45, -RZ, R51.reuse.H0_H0 ;  /* 0x20000033ff2d7230 */ /* 0x100fe20000004100 */
[----:B------:R-:W-:Y:S01]  /*82a0*/  BSSY.RECONVERGENT B0, `(.L_x_128) ;  /* 0x0000089000007945 */ /* 0x000fe20003800200 */
[----:B------:R-:W-:Y:S01]  /*82b0*/  HADD2.F32 R44, -RZ, R51.H1_H1 ;  /* 0x30000033ff2c7230 */ /* 0x000fe20000004100 */
[----:B------:R-:W-:Y:S03]  /*82c0*/  LEA R108, R46, UR44, 0x3 ;  /* 0x0000002c2e6c7c11 */ /* 0x000fe6000f8e18ff */
[----:B------:R-:W1:Y:S02]  /*82d0*/  LDTM.16dp256bit.x8 R4, tmem[UR4+0x80] ;  /* 0x00008004000479ee */ /* 0x000e6400081a0000 */
[----:B------:R-:W-:Y:S04]  /*82e0*/  @P6 LEA R63, R63, UR44, 0x3 ;  /* 0x0000002c3f3f6c11 */ /* 0x000fe8000f8e18ff */
[----:B------:R-:W-:Y:S02]  /*82f0*/  @P6 IADD3 R102, PT, PT, R63, 0xb0, RZ ;  /* 0x000000b03f666810 */ /* 0x000fe40007ffe0ff */
[----:B------:R-:W-:Y:S02]  /*8300*/  @P6 SHF.L.U32 R63, R91, 0x1f, RZ ;  /* 0x0000001f5b3f6819 */ /* 0x000fe400000006ff */
[----:B------:R-:W-:Y:S01]  /*8310*/  @P6 PRMT R102, R101, 0x654, R102 ;  /* 0x0000065465666816 */ /* 0x000fe20000000066 */
[C---:B-1----:R-:W-:Y:S01]  /*8320*/  FMUL R0, R38.reuse, R4 ;  /* 0x0000000426007220 */ /* 0x042fe20000400000 */
[C---:B------:R-:W-:Y:S01]  /*8330*/  FMUL R2, R38.reuse, R5 ;  /* 0x0000000526027220 */ /* 0x040fe20000400000 */
[C---:B------:R-:W-:Y:S01]  /*8340*/  FMUL R3, R38.reuse, R6 ;  /* 0x0000000626037220 */ /* 0x040fe20000400000 */
        /* <DEDUP_REMOVED lines=8> */
[----:B--2---:R-:W-:Y:S01]  /*83d0*/  F2FP.F16.F32.PACK_AB R68, R2, R0 ;  /* 0x000000000244723e */ /* 0x004fe200000000ff */
[C---:B------:R-:W-:Y:S01]  /*83e0*/  FFMA R7, R41.reuse, R40, R7 ;  /* 0x0000002829077223 */ /* 0x040fe20000000007 */
[----:B------:R-:W-:Y:S01]  /*83f0*/  FFMA R4, R41, R43, R4 ;  /* 0x0000002b29047223 */ /* 0x000fe20000000004 */
[C---:B------:R-:W-:Y:S01]  /*8400*/  FMUL R5, R38.reuse, R9 ;  /* 0x0000000926057220 */ /* 0x040fe20000400000 */
[C---:B------:R-:W-:Y:S01]  /*8410*/  FMUL R6, R38.reuse, R10 ;  /* 0x0000000a26067220 */ /* 0x040fe20000400000 */
[C---:B------:R-:W-:Y:S01]  /*8420*/  FMUL R11, R38.reuse, R11 ;  /* 0x0000000b260b7220 */ /* 0x040fe20000400000 */
[--C-:B----4-:R-:W-:Y:S01]  /*8430*/  HADD2.F32 R40, -RZ, R56.reuse.H0_H0 ;  /* 0x20000038ff287230 */ /* 0x110fe20000004100 */
[----:B------:R-:W-:Y:S01]  /*8440*/  F2FP.F16.F32.PACK_AB R69, R7, R3 ;  /* 0x000000030745723e */ /* 0x000fe200000000ff */
[C---:B------:R-:W-:Y:S01]  /*8450*/  FFMA R5, R41.reuse, R42, R5 ;  /* 0x0000002a29057223 */ /* 0x040fe20000000005 */
[C---:B------:R-:W-:Y:S01]  /*8460*/  FFMA R6, R41.reuse, R45, R6 ;  /* 0x0000002d29067223 */ /* 0x040fe20000000006 */
[----:B------:R-:W-:Y:S01]  /*8470*/  FFMA R11, R41, R44, R11 ;  /* 0x0000002c290b7223 */ /* 0x000fe2000000000b */
[C---:B------:R-:W-:Y:S01]  /*8480*/  FMUL R8, R38.reuse, R12 ;  /* 0x0000000c26087220 */ /* 0x040fe20000400000 */
[----:B------:R-:W-:Y:S01]  /*8490*/  HADD2.F32 R42, -RZ, R56.H1_H1 ;  /* 0x30000038ff2a7230 */ /* 0x000fe20000004100 */
[----:B------:R-:W-:Y:S01]  /*84a0*/  F2FP.F16.F32.PACK_AB R70, R5, R4 ;  /* 0x000000040546723e */ /* 0x000fe200000000ff */
[C---:B------:R-:W-:Y:S01]  /*84b0*/  FMUL R9, R38.reuse, R13 ;  /* 0x0000000d26097220 */ /* 0x040fe20000400000 */
[----:B------:R-:W-:Y:S01]  /*84c0*/  F2FP.F16.F32.PACK_AB R71, R11, R6 ;  /* 0x000000060b47723e */ /* 0x000fe200000000ff */
[C---:B------:R-:W-:Y:S01]  /*84d0*/  FFMA R8, R41.reuse, R40, R8 ;  /* 0x0000002829087223 */ /* 0x040fe20000000008 */
[--C-:B------:R-:W-:Y:S02]  /*84e0*/  HADD2.F32 R43, -RZ, R57.reuse.H0_H0 ;  /* 0x20000039ff2b7230 */ /* 0x100fe40000004100 */
[----:B------:R-:W-:Y:S01]  /*84f0*/  FFMA R9, R41, R42, R9 ;  /* 0x0000002a29097223 */ /* 0x000fe20000000009 */
[C---:B------:R-:W-:Y:S01]  /*8500*/  FMUL R10, R38.reuse, R14 ;  /* 0x0000000e260a7220 */ /* 0x040fe20000400000 */
[----:B------:R-:W-:Y:S01]  /*8510*/  HADD2.F32 R40, -RZ, R57.H1_H1 ;  /* 0x30000039ff287230 */ /* 0x000fe20000004100 */
[----:B------:R1:W-:Y:S01]  /*8520*/  STSM.16.M88.4 [R97+0x4400], R68 ;  /* 0x0044004461007844 */ /* 0x0003e20000000200 */
[C---:B------:R-:W-:Y:S01]  /*8530*/  FMUL R15, R38.reuse, R15 ;  /* 0x0000000f260f7220 */ /* 0x040fe20000400000 */
[----:B------:R-:W-:Y:S01]  /*8540*/  F2FP.F16.F32.PACK_AB R52, R9, R8 ;  /* 0x000000080934723e */ /* 0x000fe200000000ff */
[C---:B------:R-:W-:Y:S01]  /*8550*/  FFMA R10, R41.reuse, R43, R10 ;  /* 0x0000002b290a7223 */ /* 0x040fe2000000000a */
[--C-:B------:R-:W-:Y:S02]  /*8560*/  HADD2.F32 R42, -RZ, R58.reuse.H0_H0 ;  /* 0x2000003aff2a7230 */ /* 0x100fe40000004100 */
        /* <DEDUP_REMOVED lines=26> */
[----:B-1----:R-:W-:Y:S01]  /*8710*/  F2FP.F16.F32.PACK_AB R68, R17, R16 ;  /* 0x000000101144723e */ /* 0x002fe200000000ff */
        /* <DEDUP_REMOVED lines=45> */
[----:B------:R-:W-:Y:S05]  /*89f0*/  F2FP.F16.F32.PACK_AB R107, R35, R30 ;  /* 0x0000001e236b723e */ /* 0x000fea00000000ff */
        /* <DEDUP_REMOVED lines=19> */
.L_x_129:
[----:B------:R-:W-:Y:S05]  /*8b30*/  BSYNC.RECONVERGENT B0 ;  /* 0x0000000000007941 */ /* 0x000fea0003800200 */
.L_x_128:
        /* <DEDUP_REMOVED lines=20> */
.L_x_133:
[----:B------:R-:W-:Y:S05]  /*8c80*/  BSYNC B0 ;  /* 0x0000000000007941 */ /* 0x000fea0003800000 */
.L_x_132:
[----:B------:R-:W-:Y:S11]  /*8c90*/  ISETP.NE.AND P0, PT, R61, RZ, PT ;  /* 0x000000ff3d00720c */ /* 0x000ff60003f05270 */
[----:B------:R-:W-:Y:S02]  /*8ca0*/  @!UPT UIADD3 URZ, UPT, UPT, URZ, URZ, URZ ;  /* 0x000000fffffff290 */ /* 0x000fe4000fffe0ff */
[----:B------:R-:W-:Y:S01]  /*8cb0*/  @P0 IADD3 R2, PT, PT, R92, R5, RZ ;  /* 0x000000055c020210 */ /* 0x000fe20007ffe0ff */
[----:B------:R-:W-:Y:S05]  /*8cc0*/  @P0 WARPSYNC.ALL ;  /* 0x0000000000000948 */ /* 0x000fea0003800000 */
[----:B------:R3:W4:Y:S04]  /*8cd0*/  @P0 LDSM.16.M88.4 R48, [R46+UR44+0x400] ;  /* 0x0004002c2e30083b */ /* 0x0007280008000200 */
[----:B------:R3:W1:Y:S04]  /*8ce0*/  @P0 LDSM.16.M88.4 R56, [R0+0x400] ;  /* 0x000400000038083b */ /* 0x0006680000000200 */
[----:B------:R3:W1:Y:S04]  /*8cf0*/  @P0 LDSM.16.M88.4 R64, [R5+0x400] ;  /* 0x000400000540083b */ /* 0x0006680000000200 */
[----:B------:R3:W1:Y:S02]  /*8d00*/  @P0 LDSM.16.M88.4 R72, [R2+0x400] ;  /* 0x000400000248083b */ /* 0x0006640000000200 */
.L_x_131:
[----:B------:R-:W-:Y:S05]  /*8d10*/  BSYNC B1 ;  /* 0x0000000000017941 */ /* 0x000fea0003800000 */
.L_x_130:
        /* <DEDUP_REMOVED lines=11> */
[----:B---3--:R-:W3:Y:S01]  /*8dd0*/  LDC.64 R2, c[0x4][R3] ;  /* 0x0100000003027b82 */ /* 0x008ee20000000a00 */
[----:B------:R-:W2:Y:S01]  /*8de0*/  LDCU.64 UR4, c[0x4][0x10] ;  /* 0x01000200ff0477ac */ /* 0x000ea20008000a00 */
[----:B-1----:R-:W-:Y:S01]  /*8df0*/  MOV R5, UR9 ;  /* 0x0000000900057c02 */ /* 0x002fe20008000f00 */
[----:B------:R-:W-:Y:S01]  /*8e00*/  IMAD.U32 R4, RZ, RZ, UR8 ;  /* 0x00000008ff047e24 */ /* 0x000fe2000f8e00ff */
[----:B-----5:R-:W-:Y:S01]  /*8e10*/  MOV R7, UR7 ;  /* 0x0000000700077c02 */ /* 0x020fe20008000f00 */
[----:B------:R-:W-:Y:S01]  /*8e20*/  IMAD.U32 R6, RZ, RZ, UR6 ;  /* 0x00000006ff067e24 */ /* 0x000fe2000f8e00ff */
[----:B--2---:R-:W-:Y:S01]  /*8e30*/  MOV R11, UR5 ;  /* 0x00000005000b7c02 */ /* 0x004fe20008000f00 */
[----:B------:R-:W-:Y:S02]  /*8e40*/  IMAD.U32 R10, RZ, RZ, UR4 ;  /* 0x00000004ff0a7e24 */ /* 0x000fe4000f8e00ff */
[----:B------:R-:W-:Y:S07]  /*8e50*/  LEPC R20, `(.L_x_135) ;  /* 0x000000001014794e */ /* 0x000fee0000000000 */
[----:B---34-:R-:W-:Y:S05]  /*8e60*/  CALL.ABS.NOINC R2 ;  /* 0x0000000002007343 */ /* 0x018fea0003c00000 */
.L_x_135:
[----:B------:R-:W-:Y:S01]  /*8e70*/  ISETP.NE.AND P0, PT, R94, RZ, PT ;  /* 0x000000ff5e00720c */ /* 0x000fe20003f05270 */
[----:B------:R-:W-:Y:S05]  /*8e80*/  WARPSYNC.ALL ;  /* 0x0000000000007948 */ /* 0x000fea0003800000 */
[----:B------:R-:W-:Y:S01]  /*8e90*/  R2UR UR4, R39 ;  /* 0x00000000270472ca */ /* 0x000fe200000e0000 */
[--C-:B----4-:R-:W-:Y:S01]  /*8ea0*/  HADD2.F32 R40, -RZ, R48.reuse.H0_H0 ;  /* 0x20000030ff287230 */ /* 0x110fe20000004100 */
[----:B------:R-:W1:Y:S01]  /*8eb0*/  S2UR UR6, SR_CgaCtaId ;  /* 0x00000000000679c3 */ /* 0x000e620000008800 */
[----:B------:R-:W-:Y:S01]  /*8ec0*/  HADD2.F32 R42, -RZ, R48.H1_H1 ;  /* 0x30000030ff2a7230 */ /* 0x000fe20000004100 */
[----:B------:R-:W-:Y:S01]  /*8ed0*/  R2UR UR5, R98 ;  /* 0x00000000620572ca */ /* 0x000fe200000e0000 */
[--C-:B------:R-:W-:Y:S01]  /*8ee0*/  HADD2.F32 R43, -RZ, R49.reuse.H0_H0 ;  /* 0x20000031ff2b7230 */ /* 0x100fe20000004100 */
[----:B------:R-:W-:Y:S01]  /*8ef0*/  BSSY.RECONVERGENT B0, `(.L_x_136) ;  /* 0x0000089000007945 */ /* 0x000fe20003800200 */
[----:B------:R-:W-:Y:S02]  /*8f00*/  HADD2.F32 R44, -RZ, R49.H1_H1 ;  /* 0x30000031ff2c7230 */ /* 0x000fe40000004100 */
[--C-:B------:R-:W-:Y:S02]  /*8f10*/  HADD2.F32 R45, -RZ, R50.reuse.H0_H0 ;  /* 0x20000032ff2d7230 */ /* 0x100fe40000004100 */
[----:B---3--:R-:W-:Y:S02]  /*8f20*/  HADD2.F32 R46, -RZ, R50.H1_H1 ;  /* 0x30000032ff2e7230 */ /* 0x008fe40000004100 */
[----:B------:R-:W3:Y:S01]  /*8f30*/  LDTM.16dp256bit.x8 R4, tmem[UR4+0xc0] ;  /* 0x0000c004000479ee */ /* 0x000ee200081a0000 */
[----:B------:R-:W-:Y:S01]  /*8f40*/  NOP ;  /* 0x0000000000007918 */ /* 0x000fe20000000000 */
[--C-:B------:R-:W-:Y:S02]  /*8f50*/  HADD2.F32 R47, -RZ, R51.reuse.H0_H0 ;  /* 0x20000033ff2f7230 */ /* 0x100fe40000004100 */
[----:B------:R-:W-:Y:S01]  /*8f60*/  UIADD3 UR4, UPT, UPT, UR5, 0x120, URZ ;  /* 0x0000012005047890 */ /* 0x000fe2000fffe0ff */
[----:B------:R-:W-:Y:S02]  /*8f70*/  HADD2.F32 R49, -RZ, R51.H1_H1 ;  /* 0x30000033ff317230 */ /* 0x000fe40000004100 */
[--C-:B------:R-:W-:Y:S02]  /*8f80*/  HADD2.F32 R48, -RZ, R56.reuse.H0_H0 ;  /* 0x20000038ff307230 */ /* 0x100fe40000004100 */
[----:B------:R-:W-:Y:S02]  /*8f90*/  HADD2.F32 R51, -RZ, R56.H1_H1 ;  /* 0x30000038ff337230 */ /* 0x000fe40000004100 */
[--C-:B------:R-:W-:Y:S02]  /*8fa0*/  HADD2.F32 R50, -RZ, R57.reuse.H0_H0 ;  /* 0x20000039ff327230 */ /* 0x100fe40000004100 */
[----:B--2---:R-:W-:Y:S02]  /*8fb0*/  HADD2.F32 R52, -RZ, R57.H1_H1 ;  /* 0x30000039ff347230 */ /* 0x004fe40000004100 */
[--C-:B------:R-:W-:Y:S02]  /*8fc0*/  HADD2.F32 R53, -RZ, R58.reuse.H0_H0 ;  /* 0x2000003aff357230 */ /* 0x100fe40000004100 */
[----:B------:R-:W-:Y:S02]  /*8fd0*/  HADD2.F32 R54, -RZ, R58.H1_H1 ;  /* 0x3000003aff367230 */ /* 0x000fe40000004100 */
[--C-:B------:R-:W-:Y:S02]  /*8fe0*/  HADD2.F32 R55, -RZ, R59.reuse.H0_H0 ;  /* 0x2000003bff377230 */ /* 0x100fe40000004100 */
[----:B------:R-:W-:Y:S02]  /*8ff0*/  HADD2.F32 R56, -RZ, R59.H1_H1 ;  /* 0x3000003bff387230 */ /* 0x000fe40000004100 */
[--C-:B------:R-:W-:Y:S01]  /*9000*/  HADD2.F32 R57, -RZ, R64.reuse.H0_H0 ;  /* 0x20000040ff397230 */ /* 0x100fe20000004100 */
[----:B-1----:R-:W-:Y:S01]  /*9010*/  UPRMT UR4, UR6, 0x654, UR4 ;  /* 0x0000065406047896 */ /* 0x002fe20008000004 */
[C---:B---3--:R-:W-:Y:S01]  /*9020*/  FMUL R4, R38.reuse, R4 ;  /* 0x0000000426047220 */ /* 0x048fe20000400000 */
[C---:B------:R-:W-:Y:S01]  /*9030*/  FMUL R5, R38.reuse, R5 ;  /* 0x0000000526057220 */ /* 0x040fe20000400000 */
[C---:B------:R-:W-:Y:S01]  /*9040*/  FMUL R6, R38.reuse, R6 ;  /* 0x0000000626067220 */ /* 0x040fe20000400000 */
[C---:B------:R-:W-:Y:S01]  /*9050*/  FMUL R7, R38.reuse, R7 ;  /* 0x0000000726077220 */ /* 0x040fe20000400000 */
[C---:B------:R-:W-:Y:S01]  /*9060*/  FFMA R4, R41.reuse, R40, R4 ;  /* 0x0000002829047223 */ /* 0x040fe20000000004 */
[C---:B------:R-:W-:Y:S01]  /*9070*/  FFMA R5, R41.reuse, R42, R5 ;  /* 0x0000002a29057223 */ /* 0x040fe20000000005 */
[C---:B------:R-:W-:Y:S01]  /*9080*/  FFMA R6, R41.reuse, R43, R6 ;  /* 0x0000002b29067223 */ /* 0x040fe20000000006 */
[----:B------:R-:W-:Y:S01]  /*9090*/  FFMA R7, R41, R44, R7 ;  /* 0x0000002c29077223 */ /* 0x000fe20000000007 */
[----:B------:R-:W-:Y:S01]  /*90a0*/  SYNCS.ARRIVE.TRANS64.RED.A1T0 RZ, [UR4], RZ ;  /* 0x000000ffffff79a7 */ /* 0x000fe20008100404 */
[C---:B------:R-:W-:Y:S01]  /*90b0*/  FMUL R8, R38.reuse, R8 ;  /* 0x0000000826087220 */ /* 0x040fe20000400000 */
[----:B------:R-:W-:Y:S01]  /*90c0*/  F2FP.F16.F32.PACK_AB R104, R5, R4 ;  /* 0x000000040568723e */ /* 0x000fe200000000ff */
[C---:B------:R-:W-:Y:S01]  /*90d0*/  FMUL R9, R38.reuse, R9 ;  /* 0x0000000926097220 */ /* 0x040fe20000400000 */
[----:B------:R-:W-:Y:S01]  /*90e0*/  F2FP.F16.F32.PACK_AB R105, R7, R6 ;  /* 0x000000060769723e */ /* 0x000fe200000000ff */
[C---:B------:R-:W-:Y:S01]  /*90f0*/  FFMA R8, R41.reuse, R45, R8 ;  /* 0x0000002d29087223 */ /* 0x040fe20000000008 */
[C---:B------:R-:W-:Y:S01]  /*9100*/  FMUL R0, R38.reuse, R10 ;  /* 0x0000000a26007220 */ /* 0x040fe20000400000 */
[C---:B------:R-:W-:Y:S01]  /*9110*/  FFMA R9, R41.reuse, R46, R9 ;  /* 0x0000002e29097223 */ /* 0x040fe20000000009 */
[C---:B------:R-:W-:Y:S01]  /*9120*/  FMUL R2, R38.reuse, R11 ;  /* 0x0000000b26027220 */ /* 0x040fe20000400000 */
[C---:B------:R-:W-:Y:S01]  /*9130*/  FMUL R3, R38.reuse, R12 ;  /* 0x0000000c26037220 */ /* 0x040fe20000400000 */
[----:B------:R-:W-:Y:S01]  /*9140*/  FFMA R0, R41, R47, R0 ;  /* 0x0000002f29007223 */ /* 0x000fe20000000000 */
[C---:B------:R-:W-:Y:S01]  /*9150*/  FMUL R10, R38.reuse, R13 ;  /* 0x0000000d260a7220 */ /* 0x040fe20000400000 */
[----:B------:R-:W-:Y:S01]  /*9160*/  F2FP.F16.F32.PACK_AB R106, R9, R8 ;  /* 0x00000008096a723e */ /* 0x000fe200000000ff */
[C---:B------:R-:W-:Y:S01]  /*9170*/  FFMA R2, R41.reuse, R49, R2 ;  /* 0x0000003129027223 */ /* 0x040fe20000000002 */
[C---:B------:R-:W-:Y:S01]  /*9180*/  FFMA R3, R41.reuse, R48, R3 ;  /* 0x0000003029037223 */ /* 0x040fe20000000003 */
[C---:B------:R-:W-:Y:S01]  /*9190*/  FFMA R10, R41.reuse, R51, R10 ;  /* 0x00000033290a7223 */ /* 0x040fe2000000000a */
[C---:B------:R-:W-:Y:S01]  /*91a0*/  FMUL R11, R38.reuse, R14 ;  /* 0x0000000e260b7220 */ /* 0x040fe20000400000 */
[----:B------:R-:W-:Y:S01]  /*91b0*/  FMUL R15, R38, R15 ;  /* 0x0000000f260f7220 */ /* 0x000fe20000400000 */
[----:B------:R-:W-:Y:S01]  /*91c0*/  F2FP.F16.F32.PACK_AB R107, R2, R0 ;  /* 0x00000000026b723e */ /* 0x000fe200000000ff */
[----:B------:R-:W-:Y:S01]  /*91d0*/  FMUL R12, R38, R16 ;  /* 0x00000010260c7220 */ /* 0x000fe20000400000 */
[----:B------:R-:W-:Y:S01]  /*91e0*/  F2FP.F16.F32.PACK_AB R108, R10, R3 ;  /* 0x000000030a6c723e */ /* 0x000fe200000000ff */
[C---:B------:R-:W-:Y:S01]  /*91f0*/  FFMA R11, R41.reuse, R50, R11 ;  /* 0x00000032290b7223 */ /* 0x040fe2000000000b */
[C---:B------:R-:W-:Y:S01]  /*9200*/  FFMA R15, R41.reuse, R52, R15 ;  /* 0x00000034290f7223 */ /* 0x040fe2000000000f */
[----:B------:R1:W-:Y:S01]  /*9210*/  STSM.16.M88.4 [R97+0x6400], R104 ;  /* 0x0064006861007844 */ /* 0x0003e20000000200 */
[----:B------:R-:W-:Y:S01]  /*9220*/  FFMA R12, R41, R53, R12 ;  /* 0x00000035290c7223 */ /* 0x000fe2000000000c */
[C---:B------:R-:W-:Y:S01]  /*9230*/  FMUL R13, R38.reuse, R17 ;  /* 0x00000011260d7220 */ /* 0x040fe20000400000 */
[C---:B------:R-:W-:Y:S01]  /*9240*/  FMUL R14, R38.reuse, R18 ;  /* 0x00000012260e7220 */ /* 0x040fe20000400000 */
[----:B------:R-:W-:Y:S01]  /*9250*/  F2FP.F16.F32.PACK_AB R109, R15, R11 ;  /* 0x0000000b0f6d723e */ /* 0x000fe200000000ff */
[C---:B------:R-:W-:Y:S01]  /*9260*/  FMUL R19, R38.reuse, R19 ;  /* 0x0000001326137220 */ /* 0x040fe20000400000 */
[C---:B------:R-:W-:Y:S01]  /*9270*/  FFMA R13, R41.reuse, R54, R13 ;  /* 0x00000036290d7223 */ /* 0x040fe2000000000d */
[C---:B------:R-:W-:Y:S01]  /*9280*/  FFMA R14, R41.reuse, R55, R14 ;  /* 0x00000037290e7223 */ /* 0x040fe2000000000e */
[----:B------:R-:W-:Y:S02]  /*9290*/  HADD2.F32 R58, -RZ, R64.H1_H1 ;  /* 0x30000040ff3a7230 */ /* 0x000fe40000004100 */
[----:B------:R-:W-:Y:S01]  /*92a0*/  FFMA R19, R41, R56, R19 ;  /* 0x0000003829137223 */ /* 0x000fe20000000013 */
[C---:B------:R-:W-:Y:S01]  /*92b0*/  FMUL R16, R38.reuse, R20 ;  /* 0x0000001426107220 */ /* 0x040fe20000400000 */
[----:B------:R-:W-:Y:S01]  /*92c0*/  F2FP.F16.F32.PACK_AB R110, R13, R12 ;  /* 0x0000000c0d6e723e */ /* 0x000fe200000000ff */
[--C-:B------:R-:W-:Y:S02]  /*92d0*/  HADD2.F32 R59, -RZ, R65.reuse.H0_H0 ;  /* 0x20000041ff3b7230 */ /* 0x100fe40000004100 */
[C---:B------:R-:W-:Y:S01]  /*92e0*/  FMUL R17, R38.reuse, R21 ;  /* 0x0000001526117220 */ /* 0x040fe20000400000 */
[----:B------:R-:W-:Y:S01]  /*92f0*/  F2FP.F16.F32.PACK_AB R111, R19, R14 ;  /* 0x0000000e136f723e */ /* 0x000fe200000000ff */
[C---:B------:R-:W-:Y:S01]  /*9300*/  FFMA R16, R41.reuse, R57, R16 ;  /* 0x0000003929107223 */ /* 0x040fe20000000010 */
[----:B------:R-:W-:Y:S02]  /*9310*/  HADD2.F32 R60, -RZ, R65.H1_H1 ;  /* 0x30000041ff3c7230 */ /* 0x000fe40000004100 */
[----:B------:R-:W-:Y:S01]  /*9320*/  FFMA R17, R41, R58, R17 ;  /* 0x0000003a29117223 */ /* 0x000fe20000000011 */
[C---:B------:R-:W-:Y:S01]  /*9330*/  FMUL R18, R38.reuse, R22 ;  /* 0x0000001626127220 */ /* 0x040fe20000400000 */
[----:B------:R1:W-:Y:S01]  /*9340*/  STSM.16.M88.4 [R96+0x6400], R108 ;  /* 0x0064006c60007844 */ /* 0x0003e20000000200 */
[--C-:B------:R-:W-:Y:S02]  /*9350*/  HADD2.F32 R61, -RZ, R66.reuse.H0_H0 ;  /* 0x20000042ff3d7230 */ /* 0x100fe40000004100 */
[C---:B------:R-:W-:Y:S01]  /*9360*/  FMUL R23, R38.reuse, R23 ;  /* 0x0000001726177220 */ /* 0x040fe20000400000 */
[----:B------:R-:W-:Y:S01]  /*9370*/  F2FP.F16.F32.PACK_AB R112, R17, R16 ;  /* 0x000000101170723e */ /* 0x000fe200000000ff */
[C---:B------:R-:W-:Y:S01]  /*9380*/  FFMA R18, R41.reuse, R59, R18 ;  /* 0x0000003b29127223 */ /* 0x040fe20000000012 */
[----:B------:R-:W-:Y:S02]  /*9390*/  HADD2.F32 R62, -RZ, R66.H1_H1 ;  /* 0x30000042ff3e7230 */ /* 0x000fe40000004100 */
[----:B------:R-:W-:Y:S01]  /*93a0*/  FFMA R23, R41, R60, R23 ;  /* 0x0000003c29177223 */ /* 0x000fe20000000017 */
[C---:B------:R-:W-:Y:S01]  /*93b0*/  FMUL R20, R38.reuse, R24 ;  /* 0x0000001826147220 */ /* 0x040fe20000400000 */
[--C-:B------:R-:W-:Y:S02]  /*93c0*/  HADD2.F32 R63, -RZ, R67.reuse.H0_H0 ;  /* 0x20000043ff3f7230 */ /* 0x100fe40000004100 */
[C---:B------:R-:W-:Y:S01]  /*93d0*/  FMUL R21, R38.reuse, R25 ;  /* 0x0000001926157220 */ /* 0x040fe20000400000 */
[----:B------:R-:W-:Y:S01]  /*93e0*/  HADD2.F32 R64, -RZ, R67.H1_H1 ;  /* 0x30000043ff407230 */ /* 0x000fe20000004100 */
[----:B------:R-:W-:Y:S01]  /*93f0*/  F2FP.F16.F32.PACK_AB R113, R23, R18 ;  /* 0x000000121771723e */ /* 0x000fe200000000ff */
[C---:B------:R-:W-:Y:S01]  /*9400*/  FFMA R20, R41.reuse, R61, R20 ;  /* 0x0000003d29147223 */ /* 0x040fe20000000014 */
        /* <DEDUP_REMOVED lines=8> */
[C---:B------:R-:W-:Y:S01]  /*9490*/  FFMA R22, R41.reuse, R63, R22 ;  /* 0x0000003f29167223 */ /* 0x040fe20000000016 */
[----:B------:R-:W-:Y:S02]  /*94a0*/  HADD2.F32 R68, -RZ, R73.H1_H1 ;  /* 0x30000049ff447230 */ /* 0x000fe40000004100 */
[C---:B------:R-:W-:Y:S01]  /*94b0*/  FMUL R26, R38.reuse, R30 ;  /* 0x0000001e261a7220 */ /* 0x040fe20000400000 */
[C---:B------:R-:W-:Y:S01]  /*94c0*/  FFMA R27, R41.reuse, R64, R27 ;  /* 0x00000040291b7223 */ /* 0x040fe2000000001b */
        /* <DEDUP_REMOVED lines=34> */
[----:B------:R-:W-:Y:S02]  /*96f0*/  UIADD3 UR9, UPT, UPT, UR49, 0xc0, URZ ;  /* 0x000000c031097890 */ /* 0x000fe4000fffe0ff */
[----:B------:R-:W-:Y:S01]  /*9700*/  UIADD3 UR8, UPT, UPT, UR44, 0x6400, URZ ;  /* 0x000064002c087890 */ /* 0x000fe2000fffe0ff */
[----:B------:R-:W-:Y:S01]  /*9710*/  UMOV UR10, UR50 ;  /* 0x00000032000a7c82 */ /* 0x000fe20008000000 */
[----:B------:R-:W-:Y:S01]  /*9720*/  UMOV UR11, UR36 ;  /* 0x00000024000b7c82 */ /* 0x000fe20008000000 */
[----:B--2---:R-:W-:Y:S04]  /*9730*/  UIADD3 UR4, UP0, UPT, UR6, 0x680, URZ ;  /* 0x0000068006047890 */ /* 0x004fe8000ff1e0ff */
[----:B------:R-:W-:Y:S09]  /*9740*/  UIADD3.X UR5, UPT, UPT, URZ, UR7, URZ, UP0, !UPT ;  /* 0x00000007ff057290 */ /* 0x000ff200087fe4ff */
[----:B------:R2:W-:Y:S01]  /*9750*/  UTMASTG.3D [UR8], [UR4] ;  /* 0x00000008040073b5 */ /* 0x0005e20008010000 */
[----:B------:R0:W-:Y:S01]  /*9760*/  UTMACMDFLUSH ;  /* 0x00000000000079b7 */ /* 0x0001e20000000000 */
[----:B--2---:R-:W-:Y:S04]  /*9770*/  DEPBAR.LE SB0, 0x1 ;  /* 0x000080400000791a */ /* 0x004fe80000000000 */
.L_x_137:
[----:B------:R-:W-:Y:S05]  /*9780*/  BSYNC.RECONVERGENT B0 ;  /* 0x0000000000007941 */ /* 0x000fea0003800200 */
.L_x_136:
[----:B------:R-:W-:Y:S01]  /*9790*/  BAR.SYNC.DEFER_BLOCKING 0x1, 0x80 ;  /* 0x0042000000007b1d */ /* 0x000fe20000010000 */
[----:B------:R-:W-:Y:S01]  /*97a0*/  UISETP.NE.AND UP0, UPT, UR47, -0x4, UPT ;  /* 0xfffffffc2f00788c */ /* 0x000fe2000bf05270 */
[----:B------:R-:W-:Y:S08]  /*97b0*/  IADD3 R0, PT, PT, R36, 0x1, RZ ;  /* 0x0000000124007810 */ /* 0x000ff00007ffe0ff */
[----:B------:R-:W-:Y:S05]  /*97c0*/  BRA.U !UP0, `(.L_x_138) ;  /* 0x0000000108247547 */ /* 0x000fea000b800000 */
[----:B------:R-:W-:Y:S01]  /*97d0*/  ISETP.NE.AND P0, PT, R95, RZ, PT ;  /* 0x000000ff5f00720c */ /* 0x000fe20003f05270 */
[----:B------:R-:W-:Y:S01]  /*97e0*/  IMAD.U32 R2, RZ, RZ, UR46 ;  /* 0x0000002eff027e24 */ /* 0x000fe2000f8e00ff */
[----:B------:R-:W-:Y:S04]  /*97f0*/  UIADD3 UR4, UPT, UPT, UR46, 0x1, URZ ;  /* 0x000000012e047890 */ /* 0x000fe8000fffe0ff */
[----:B------:R-:W-:Y:S04]  /*9800*/  UISETP.NE.AND UP0, UPT, UR4, 0x4, UPT ;  /* 0x000000040400788c */ /* 0x000fe8000bf05270 */
[----:B------:R-:W-:Y:S03]  /*9810*/  USEL UR46, UR4, URZ, UP0 ;  /* 0x000000ff042e7287 */ /* 0x000fe60008000000 */
[----:B------:R-:W-:Y:S05]  /*9820*/  @P0 LEA R2, R2, UR44, 0x3 ;  /* 0x0000002c02020c11 */ /* 0x000fea000f8e18ff */
[----:B------:R-:W-:Y:S05]  /*9830*/  @P0 VIADD R2, R2, 0xb0 ;  /* 0x000000b002020836 */ /* 0x000fea0000000000 */
[----:B------:R-:W-:Y:S04]  /*9840*/  @P0 PRMT R2, R101, 0x654, R2 ;  /* 0x0000065465020816 */ /* 0x000fe80000000002 */
[----:B------:R2:W-:Y:S03]  /*9850*/  @P0 SYNCS.ARRIVE.TRANS64.RED.A1T0 RZ, [R2+URZ], RZ ;  /* 0x000000ff02ff09a7 */ /* 0x0005e600081004ff */
.L_x_138:
[----:B------:R-:W-:Y:S01]  /*9860*/  R2UR UR5, R83 ;  /* 0x00000000530572ca */ /* 0x000fe200000e0000 */
[----:B------:R-:W-:Y:S01]  /*9870*/  UISETP.NE.AND UP0, UPT, UR61, URZ, UPT ;  /* 0x000000ff3d00728c */ /* 0x000fe2000bf05270 */
[----:B------:R-:W-:Y:S01]  /*9880*/  R2UR UR4, R84 ;  /* 0x00000000540472ca */ /* 0x000fe200000e0000 */
[----:B------:R-:W-:Y:S01]  /*9890*/  UIADD3 UR47, UPT, UPT, UR47, 0x4, URZ ;  /* 0x000000042f2f7890 */ /* 0x000fe2000fffe0ff */
[----:B------:R-:W-:Y:S01]  /*98a0*/  ISETP.NE.AND P0, PT, R88, 0x2, PT ;  /* 0x000000025800780c */ /* 0x000fe20003f05270 */
[----:B------:R-:W-:Y:S01]  /*98b0*/  UMOV UR36, UR60 ;  /* 0x0000003c00247c82 */ /* 0x000fe20008000000 */
[----:B------:R-:W-:Y:S02]  /*98c0*/  ISETP.NE.AND P1, PT, R0, 0x4, PT ;  /* 0x000000040000780c */ /* 0x000fe40003f25270 */
[----:B--2---:R-:W-:Y:S02]  /*98d0*/  SEL R2, RZ, 0x1, P0 ;  /* 0x00000001ff027807 */ /* 0x004fe40000000000 */
[----:B------:R-:W-:Y:S02]  /*98e0*/  SEL R3, RZ, 0x1, P1 ;  /* 0x00000001ff037807 */ /* 0x000fe40000800000 */
[----:B------:R-:W-:Y:S01]  /*98f0*/  LOP3.LUT R89, R89, R2, RZ, 0x3c, !PT ;  /* 0x0000000259597212 */ /* 0x000fe200078e3cff */
[----:B------:R-:W-:Y:S01]  /*9900*/  UIADD3 UR20, UPT, UPT, UR37, UR5, URZ ;  /* 0x0000000525147290 */ /* 0x000fe2000fffe0ff */
[----:B------:R-:W-:Y:S01]  /*9910*/  LOP3.LUT R90, R90, R3, RZ, 0x3c, !PT ;  /* 0x000000035a5a7212 */ /* 0x000fe200078e3cff */
[----:B------:R-:W-:Y:S01]  /*9920*/  UIADD3 UR16, UPT, UPT, UR38, UR4, URZ ;  /* 0x0000000426107290 */ /* 0x000fe2000fffe0ff */
[----:B------:R-:W-:Y:S02]  /*9930*/  SEL R88, R88, RZ, P0 ;  /* 0x000000ff58587207 */ /* 0x000fe40000000000 */
[----:B------:R-:W-:Y:S01]  /*9940*/  SEL R36, R0, RZ, P1 ;  /* 0x000000ff00247207 */ /* 0x000fe20000800000 */
[----:B------:R-:W-:Y:S08]  /*9950*/  BRA.U UP0, `(.L_x_139) ;  /* 0xffffffbd009c7547 */ /* 0x000ff0000b83ffff */
[----:B------:R-:W-:-:S13]  /*9960*/  R2UR UR4, R85 ;  /* 0x00000000550472ca */ /* 0x000fda00000e0000 */
[----:B------:R-:W-:-:S09]  /*9970*/  UISETP.NE.AND UP0, UPT, UR4, URZ, UPT ;  /* 0x000000ff0400728c */ /* 0x000fd2000bf05270 */
[----:B------:R-:W-:Y:S05]  /*9980*/  BRA.U !UP0, `(.L_x_140) ;  /* 0x0000000108487547 */ /* 0x000fea000b800000 */
[----:B------:R-:W2:Y:S02]  /*9990*/  LDCU.64 UR4, c[0x0][0x890] ;  /* 0x00011200ff0477ac */ /* 0x000ea40008000a00 */
[----:B--2---:R-:W-:-:S04]  /*99a0*/  UISETP.NE.U32.AND UP0, UPT, UR4, URZ, UPT ;  /* 0x000000ff0400728c */ /* 0x004fc8000bf05070 */
[----:B------:R-:W-:-:S09]  /*99b0*/  UISETP.NE.AND.EX UP0, UPT, UR5, URZ, UPT, UP0 ;  /* 0x000000ff0500728c */ /* 0x000fd2000bf05300 */
[----:B------:R-:W-:Y:S05]  /*99c0*/  BRA.U UP0, `(.L_x_141) ;  /* 0x00000001000c7547 */ /* 0x000fea000b800000 */
[----:B------:R-:W-:-:S13]  /*99d0*/  FSETP.NEU.AND P0, PT, R41, RZ, PT ;  /* 0x000000ff2900720b */ /* 0x000fda0003f0d000 */
[----:B------:R-:W-:Y:S05]  /*99e0*/  @!P0 EXIT ;  /* 0x000000000000894d */ /* 0x000fea0003800000 */
[----:B------:R-:W-:Y:S05]  /*99f0*/  BRA `(.L_x_140) ;  /* 0x00000000002c7947 */ /* 0x000fea0003800000 */
.L_x_141:
[----:B------:R-:W-:Y:S01]  /*9a00*/  ISETP.NE.AND P0, PT, R87, RZ, PT ;  /* 0x000000ff5700720c */ /* 0x000fe20003f05270 */
[----:B------:R-:W-:-:S12]  /*9a10*/  BSSY.RECONVERGENT B0, `(.L_x_140) ;  /* 0x0000009000007945 */ /* 0x000fd80003800200 */
[----:B------:R-:W-:Y:S05]  /*9a20*/  @P0 BRA `(.L_x_142) ;  /* 0x0000000000140947 */ /* 0x000fea0003800000 */
[----:B------:R-:W2:Y:S02]  /*9a30*/  LDCU.64 UR4, c[0x0][0x888] ;  /* 0x00011100ff0477ac */ /* 0x000ea40008000a00 */
[----:B--2---:R-:W-:-:S04]  /*9a40*/  ISETP.NE.U32.AND P0, PT, RZ, UR4, PT ;  /* 0x00000004ff007c0c */ /* 0x004fc8000bf05070 */
[----:B------:R-:W-:-:S13]  /*9a50*/  ISETP.NE.AND.EX P0, PT, RZ, UR5, PT, P0 ;  /* 0x00000005ff007c0c */ /* 0x000fda000bf05300 */
[----:B------:R-:W-:Y:S05]  /*9a60*/  @!P0 EXIT ;  /* 0x000000000000894d */ /* 0x000fea0003800000 */
[----:B------:R-:W-:Y:S05]  /*9a70*/  BRA `(.L_x_143) ;  /* 0x0000000000087947 */ /* 0x000fea0003800000 */
.L_x_142:
[----:B------:R-:W-:-:S13]  /*9a80*/  FSETP.NEU.AND P0, PT, R41, RZ, PT ;  /* 0x000000ff2900720b */ /* 0x000fda0003f0d000 */
[----:B------:R-:W-:Y:S05]  /*9a90*/  @!P0 EXIT ;  /* 0x000000000000894d */ /* 0x000fea0003800000 */
.L_x_143:
[----:B------:R-:W-:Y:S05]  /*9aa0*/  BSYNC.RECONVERGENT B0 ;  /* 0x0000000000007941 */ /* 0x000fea0003800200 */
.L_x_140:
[----:B------:R-:W2:Y:S01]  /*9ab0*/  S2UR UR5, SR_CgaCtaId ;  /* 0x00000000000579c3 */ /* 0x000ea20000008800 */
[----:B------:R-:W-:Y:S01]  /*9ac0*/  ULEA UR4, UR46, UR44, 0x3 ;  /* 0x0000002c2e047291 */ /* 0x000fe2000f8e18ff */
[----:B------:R-:W-:-:S04]  /*9ad0*/  DEPBAR.LE SB0, 0x0 ;  /* 0x000080000000791a */ /* 0x000fc80000000000 */
[----:B------:R-:W-:-:S04]  /*9ae0*/  UIADD3 UR4, UPT, UPT, UR4, 0xb0, URZ ;  /* 0x000000b004047890 */ /* 0x000fc8000fffe0ff */
[----:B--2---:R-:W-:-:S09]  /*9af0*/  UPRMT UR4, UR5, 0x654, UR4 ;  /* 0x0000065405047896 */ /* 0x004fd20008000004 */
[----:B------:R-:W-:Y:S01]  /*9b00*/  SYNCS.ARRIVE.TRANS64.RED.A1T0 RZ, [UR4], RZ ;  /* 0x000000ffffff79a7 */ /* 0x000fe20008100404 */
[----:B------:R-:W-:Y:S05]  /*9b10*/  EXIT ;  /* 0x000000000000794d */ /* 0x000fea0003800000 */
.L_x_25:
[----:B-1----:R1:W3:Y:S02]  /*9b20*/  SYNCS.PHASECHK.TRANS64.TRYWAIT P0, [R0+URZ+0x150], R3 ;  /* 0x00015003000075a7 */ /* 0x0022e400080011ff */
[----:B---3--:R-:W-:Y:S05]  /*9b30*/  @!P0 NANOSLEEP.SYNCS 0x989680 ;  /* 0x009896800000895d */ /* 0x008fea0003900000 */
[----:B------:R-:W3:Y:S02]  /*9b40*/  @!P0 SYNCS.PHASECHK.TRANS64 P0, [R0+URZ+0x150], R3 ;  /* 0x00015003000085a7 */ /* 0x000ee400080010ff */
[----:B---3--:R-:W-:Y:S05]  /*9b50*/  @!P0 BRA `(.L_x_25) ;  /* 0xfffffffc00f08947 */ /* 0x008fea000383ffff */
[----:B------:R-:W-:Y:S05]  /*9b60*/  BRA `(.L_x_144) ;  /* 0xffffff8000207947 */ /* 0x000fea000383ffff */
.L_x_28:
[----:B-1----:R-:W-:-:S07]  /*9b70*/  MOV R0, UR33 ;  /* 0x0000002100007c02 */ /* 0x002fce0008000f00 */
.L_x_145:
[----:B-1----:R1:W3:Y:S02]  /*9b80*/  SYNCS.PHASECHK.TRANS64.TRYWAIT P0, [R0+URZ+0x48], R3 ;  /* 0x00004803000075a7 */ /* 0x0022e400080011ff */
[----:B---3--:R-:W-:Y:S05]  /*9b90*/  @!P0 NANOSLEEP.SYNCS 0x989680 ;  /* 0x009896800000895d */ /* 0x008fea0003900000 */
[----:B------:R-:W3:Y:S02]  /*9ba0*/  @!P0 SYNCS.PHASECHK.TRANS64 P0, [R0+URZ+0x48], R3 ;  /* 0x00004803000085a7 */ /* 0x000ee400080010ff */
[----:B---3--:R-:W-:Y:S05]  /*9bb0*/  @!P0 BRA `(.L_x_145) ;  /* 0xfffffffc00f08947 */ /* 0x008fea000383ffff */
[----:B------:R-:W-:Y:S05]  /*9bc0*/  BRA `(.L_x_27) ;  /* 0xffffff8000647947 */ /* 0x000fea000383ffff */
.L_x_35:
[----:B-1----:R-:W-:-:S07]  /*9bd0*/  MOV R0, UR17 ;  /* 0x0000001100007c02 */ /* 0x002fce0008000f00 */
.L_x_146:
[----:B-1----:R1:W3:Y:S02]  /*9be0*/  SYNCS.PHASECHK.TRANS64.TRYWAIT P0, [R0+URZ+0x48], R3 ;  /* 0x00004803000075a7 */ /* 0x0022e400080011ff */
[----:B---3--:R-:W-:Y:S05]  /*9bf0*/  @!P0 NANOSLEEP.SYNCS 0x989680 ;  /* 0x009896800000895d */ /* 0x008fea0003900000 */
[----:B------:R-:W3:Y:S02]  /*9c00*/  @!P0 SYNCS.PHASECHK.TRANS64 P0, [R0+URZ+0x48], R3 ;  /* 0x00004803000085a7 */ /* 0x000ee400080010ff */
[----:B---3--:R-:W-:Y:S05]  /*9c10*/  @!P0 BRA `(.L_x_146) ;  /* 0xfffffffc00f08947 */ /* 0x008fea000383ffff */
[----:B------:R-:W-:Y:S05]  /*9c20*/  BRA `(.L_x_34) ;  /* 0xffffff84002c7947 */ /* 0x000fea000383ffff */
.L_x_40:
[----:B-1----:R1:W3:Y:S02]  /*9c30*/  SYNCS.PHASECHK.TRANS64.TRYWAIT P0, [R3+URZ+0xe0], R0 ;  /* 0x0000e000030075a7 */ /* 0x0022e400080011ff */
[----:B---3--:R-:W-:Y:S05]  /*9c40*/  @!P0 NANOSLEEP.SYNCS 0x989680 ;  /* 0x009896800000895d */ /* 0x008fea0003900000 */
[----:B------:R-:W3:Y:S02]  /*9c50*/  @!P0 SYNCS.PHASECHK.TRANS64 P0, [R3+URZ+0xe0], R0 ;  /* 0x0000e000030085a7 */ /* 0x000ee400080010ff */
[----:B---3--:R-:W-:Y:S05]  /*9c60*/  @!P0 BRA `(.L_x_40) ;  /* 0xfffffffc00f08947 */ /* 0x008fea000383ffff */
[----:B------:R-:W-:Y:S05]  /*9c70*/  BRA `(.L_x_147) ;  /* 0xffffff8400cc7947 */ /* 0x000fea000383ffff */
.L_x_44:
[----:B-1----:R-:W-:-:S07]  /*9c80*/  MOV R0, UR4 ;  /* 0x0000000400007c02 */ /* 0x002fce0008000f00 */
.L_x_148:
[----:B-1----:R1:W3:Y:S02]  /*9c90*/  SYNCS.PHASECHK.TRANS64.TRYWAIT P0, [R0+URZ], R3 ;  /* 0x00000003000075a7 */ /* 0x0022e400080011ff */
[----:B---3--:R-:W-:Y:S05]  /*9ca0*/  @!P0 NANOSLEEP.SYNCS 0x989680 ;  /* 0x009896800000895d */ /* 0x008fea0003900000 */
[----:B------:R-:W3:Y:S02]  /*9cb0*/  @!P0 SYNCS.PHASECHK.TRANS64 P0, [R0+URZ], R3 ;  /* 0x00000003000085a7 */ /* 0x000ee400080010ff */
[----:B---3--:R-:W-:Y:S05]  /*9cc0*/  @!P0 BRA `(.L_x_148) ;  /* 0xfffffffc00f08947 */ /* 0x008fea000383ffff */
[----:B------:R-:W-:Y:S05]  /*9cd0*/  BRA `(.L_x_149) ;  /* 0xffffff8c00787947 */ /* 0x000fea000383ffff */
.L_x_45:
[----:B------:R-:W-:-:S07]  /*9ce0*/  MOV R0, UR5 ;  /* 0x0000000500007c02 */ /* 0x000fce0008000f00 */
.L_x_150:
[----:B-1----:R1:W3:Y:S02]  /*9cf0*/  SYNCS.PHASECHK.TRANS64.TRYWAIT P0, [R0+URZ], R3 ;  /* 0x00000003000075a7 */ /* 0x0022e400080011ff */
[----:B---3--:R-:W-:Y:S05]  /*9d00*/  @!P0 NANOSLEEP.SYNCS 0x989680 ;  /* 0x009896800000895d */ /* 0x008fea0003900000 */
[----:B------:R-:W3:Y:S02]  /*9d10*/  @!P0 SYNCS.PHASECHK.TRANS64 P0, [R0+URZ], R3 ;  /* 0x00000003000085a7 */ /* 0x000ee400080010ff */
[----:B---3--:R-:W-:Y:S05]  /*9d20*/  @!P0 BRA `(.L_x_150) ;  /* 0xfffffffc00f08947 */ /* 0x008fea000383ffff */
[----:B------:R-:W-:Y:S05]  /*9d30*/  BRA `(.L_x_151) ;  /* 0xffffff8c00847947 */ /* 0x000fea000383ffff */
.L_x_46:
[----:B------:R-:W-:-:S07]  /*9d40*/  MOV R0, UR5 ;  /* 0x0000000500007c02 */ /* 0x000fce0008000f00 */
.L_x_152:
[----:B-1----:R1:W3:Y:S02]  /*9d50*/  SYNCS.PHASECHK.TRANS64.TRYWAIT P0, [R0+URZ], R3 ;  /* 0x00000003000075a7 */ /* 0x0022e400080011ff */
[----:B---3--:R-:W-:Y:S05]  /*9d60*/  @!P0 NANOSLEEP.SYNCS 0x989680 ;  /* 0x009896800000895d */ /* 0x008fea0003900000 */
[----:B------:R-:W3:Y:S02]  /*9d70*/  @!P0 SYNCS.PHASECHK.TRANS64 P0, [R0+URZ], R3 ;  /* 0x00000003000085a7 */ /* 0x000ee400080010ff */
[----:B---3--:R-:W-:Y:S05]  /*9d80*/  @!P0 BRA `(.L_x_152) ;  /* 0xfffffffc00f08947 */ /* 0x008fea000383ffff */
[----:B------:R-:W-:Y:S05]  /*9d90*/  BRA `(.L_x_153) ;  /* 0xffffff8c00907947 */ /* 0x000fea000383ffff */
.L_x_47:
[----:B------:R-:W-:-:S07]  /*9da0*/  MOV R0, UR5 ;  /* 0x0000000500007c02 */ /* 0x000fce0008000f00 */
.L_x_154:
[----:B-1----:R1:W3:Y:S02]  /*9db0*/  SYNCS.PHASECHK.TRANS64.TRYWAIT P0, [R0+URZ], R3 ;  /* 0x00000003000075a7 */ /* 0x0022e400080011ff */
[----:B---3--:R-:W-:Y:S05]  /*9dc0*/  @!P0 NANOSLEEP.SYNCS 0x989680 ;  /* 0x009896800000895d */ /* 0x008fea0003900000 */
[----:B------:R-:W3:Y:S02]  /*9dd0*/  @!P0 SYNCS.PHASECHK.TRANS64 P0, [R0+URZ], R3 ;  /* 0x00000003000085a7 */ /* 0x000ee400080010ff */
[----:B---3--:R-:W-:Y:S05]  /*9de0*/  @!P0 BRA `(.L_x_154) ;  /* 0xfffffffc00f08947 */ /* 0x008fea000383ffff */
[----:B------:R-:W-:Y:S05]  /*9df0*/  BRA `(.L_x_155) ;  /* 0xffffff8c009c7947 */ /* 0x000fea000383ffff */
.L_x_48:
[----:B------:R-:W-:-:S07]  /*9e00*/  MOV R0, UR5 ;  /* 0x0000000500007c02 */ /* 0x000fce0008000f00 */
.L_x_156:
[----:B-1----:R1:W3:Y:S02]  /*9e10*/  SYNCS.PHASECHK.TRANS64.TRYWAIT P0, [R0+URZ], R3 ;  /* 0x00000003000075a7 */ /* 0x0022e400080011ff */
[----:B---3--:R-:W-:Y:S05]  /*9e20*/  @!P0 NANOSLEEP.SYNCS 0x989680 ;  /* 0x009896800000895d */ /* 0x008fea0003900000 */
[----:B------:R-:W3:Y:S02]  /*9e30*/  @!P0 SYNCS.PHASECHK.TRANS64 P0, [R0+URZ], R3 ;  /* 0x00000003000085a7 */ /* 0x000ee400080010ff */
[----:B---3--:R-:W-:Y:S05]  /*9e40*/  @!P0 BRA `(.L_x_156) ;  /* 0xfffffffc00f08947 */ /* 0x008fea000383ffff */
[----:B------:R-:W-:Y:S05]  /*9e50*/  BRA `(.L_x_157) ;  /* 0xffffff8c00a87947 */ /* 0x000fea000383ffff */
.L_x_49:
[----:B------:R-:W-:-:S07]  /*9e60*/  MOV R0, UR5 ;  /* 0x0000000500007c02 */ /* 0x000fce0008000f00 */
.L_x_158:
[----:B-1----:R1:W3:Y:S02]  /*9e70*/  SYNCS.PHASECHK.TRANS64.TRYWAIT P0, [R0+URZ], R3 ;  /* 0x00000003000075a7 */ /* 0x0022e400080011ff */
[----:B---3--:R-:W-:Y:S05]  /*9e80*/  @!P0 NANOSLEEP.SYNCS 0x989680 ;  /* 0x009896800000895d */ /* 0x008fea0003900000 */
[----:B------:R-:W3:Y:S02]  /*9e90*/  @!P0 SYNCS.PHASECHK.TRANS64 P0, [R0+URZ], R3 ;  /* 0x00000003000085a7 */ /* 0x000ee400080010ff */
[----:B---3--:R-:W-:Y:S05]  /*9ea0*/  @!P0 BRA `(.L_x_158) ;  /* 0xfffffffc00f08947 */ /* 0x008fea000383ffff */
[----:B------:R-:W-:Y:S05]  /*9eb0*/  BRA `(.L_x_159) ;  /* 0xffffff8c00b47947 */ /* 0x000fea000383ffff */
.L_x_50:
[----:B------:R-:W-:-:S07]  /*9ec0*/  MOV R0, UR5 ;  /* 0x0000000500007c02 */ /* 0x000fce0008000f00 */
.L_x_160:
[----:B-1----:R1:W3:Y:S02]  /*9ed0*/  SYNCS.PHASECHK.TRANS64.TRYWAIT P0, [R0+URZ], R3 ;  /* 0x00000003000075a7 */ /* 0x0022e400080011ff */
[----:B---3--:R-:W-:Y:S05]  /*9ee0*/  @!P0 NANOSLEEP.SYNCS 0x989680 ;  /* 0x009896800000895d */ /* 0x008fea0003900000 */
[----:B------:R-:W3:Y:S02]  /*9ef0*/  @!P0 SYNCS.PHASECHK.TRANS64 P0, [R0+URZ], R3 ;  /* 0x00000003000085a7 */ /* 0x000ee400080010ff */
[----:B---3--:R-:W-:Y:S05]  /*9f00*/  @!P0 BRA `(.L_x_160) ;  /* 0xfffffffc00f08947 */ /* 0x008fea000383ffff */
[----:B------:R-:W-:Y:S05]  /*9f10*/  BRA `(.L_x_161) ;  /* 0xffffff8c00c07947 */ /* 0x000fea000383ffff */
.L_x_51:
[----:B------:R-:W-:-:S07]  /*9f20*/  MOV R0, UR5 ;  /* 0x0000000500007c02 */ /* 0x000fce0008000f00 */
.L_x_162:
[----:B-1----:R1:W3:Y:S02]  /*9f30*/  SYNCS.PHASECHK.TRANS64.TRYWAIT P0, [R0+URZ], R3 ;  /* 0x00000003000075a7 */ /* 0x0022e400080011ff */
[----:B---3--:R-:W-:Y:S05]  /*9f40*/  @!P0 NANOSLEEP.SYNCS 0x989680 ;  /* 0x009896800000895d */ /* 0x008fea0003900000 */
[----:B------:R-:W3:Y:S02]  /*9f50*/  @!P0 SYNCS.PHASECHK.TRANS64 P0, [R0+URZ], R3 ;  /* 0x00000003000085a7 */ /* 0x000ee400080010ff */
[----:B---3--:R-:W-:Y:S05]  /*9f60*/  @!P0 BRA `(.L_x_162) ;  /* 0xfffffffc00f08947 */ /* 0x008fea000383ffff */
[----:B------:R-:W-:Y:S05]  /*9f70*/  BRA `(.L_x_163) ;  /* 0xffffff8c00cc7947 */ /* 0x000fea000383ffff */
.L_x_54:
[----:B--2---:R2:W3:Y:S02]  /*9f80*/  SYNCS.PHASECHK.TRANS64.TRYWAIT P0, [R2+URZ+0x140], R5 ;  /* 0x00014005020075a7 */ /* 0x0044e400080011ff */
[----:B---3--:R-:W-:Y:S05]  /*9f90*/  @!P0 NANOSLEEP.SYNCS 0x989680 ;  /* 0x009896800000895d */ /* 0x008fea0003900000 */
[----:B------:R-:W3:Y:S02]  /*9fa0*/  @!P0 SYNCS.PHASECHK.TRANS64 P0, [R2+URZ+0x140], R5 ;  /* 0x00014005020085a7 */ /* 0x000ee400080010ff */
[----:B---3--:R-:W-:Y:S05]  /*9fb0*/  @!P0 BRA `(.L_x_54) ;  /* 0xfffffffc00f08947 */ /* 0x008fea000383ffff */
[----:B------:R-:W-:Y:S05]  /*9fc0*/  BRA `(.L_x_164) ;  /* 0xffffff9000307947 */ /* 0x000fea000383ffff */
.L_x_55:
[----:B------:R-:W-:-:S07]  /*9fd0*/  MOV R2, UR4 ;  /* 0x0000000400027c02 */ /* 0x000fce0008000f00 */
.L_x_165:
[----:B--2---:R2:W3:Y:S02]  /*9fe0*/  SYNCS.PHASECHK.TRANS64.TRYWAIT P0, [R2+URZ+0xf0], R5 ;  /* 0x0000f005020075a7 */ /* 0x0044e400080011ff */
[----:B---3--:R-:W-:Y:S05]  /*9ff0*/  @!P0 NANOSLEEP.SYNCS 0x989680 ;  /* 0x009896800000895d */ /* 0x008fea0003900000 */
[----:B------:R-:W3:Y:S02]  /*a000*/  @!P0 SYNCS.PHASECHK.TRANS64 P0, [R2+URZ+0xf0], R5 ;  /* 0x0000f005020085a7 */ /* 0x000ee400080010ff */
[----:B---3--:R-:W-:Y:S05]  /*a010*/  @!P0 BRA `(.L_x_165) ;  /* 0xfffffffc00f08947 */ /* 0x008fea000383ffff */
[----:B------:R-:W-:Y:S05]  /*a020*/  BRA `(.L_x_166) ;  /* 0xffffff9000407947 */ /* 0x000fea000383ffff */
.L_x_56:
[----:B--2---:R2:W3:Y:S02]  /*a030*/  SYNCS.PHASECHK.TRANS64.TRYWAIT P1, [R2+URZ+0xe0], R5 ;  /* 0x0000e005020075a7 */ /* 0x0044e400080211ff */
[----:B---3--:R-:W-:Y:S05]  /*a040*/  @!P1 NANOSLEEP.SYNCS 0x989680 ;  /* 0x009896800000995d */ /* 0x008fea0003900000 */
[----:B------:R-:W3:Y:S02]  /*a050*/  @!P1 SYNCS.PHASECHK.TRANS64 P1, [R2+URZ+0xe0], R5 ;  /* 0x0000e005020095a7 */ /* 0x000ee400080210ff */
[----:B---3--:R-:W-:Y:S05]  /*a060*/  @!P1 BRA `(.L_x_56) ;  /* 0xfffffffc00f09947 */ /* 0x008fea000383ffff */
[----:B------:R-:W-:Y:S05]  /*a070*/  BRA `(.L_x_167) ;  /* 0xffffff9000707947 */ /* 0x000fea000383ffff */
.L_x_59:
[----:B------:R-:W-:-:S07]  /*a080*/  MOV R0, UR4 ;  /* 0x0000000400007c02 */ /* 0x000fce0008000f00 */
.L_x_168:
[----:B--2---:R2:W3:Y:S02]  /*a090*/  SYNCS.PHASECHK.TRANS64.TRYWAIT P0, [R0+URZ+0xf0], R3 ;  /* 0x0000f003000075a7 */ /* 0x0044e400080011ff */
[----:B---3--:R-:W-:Y:S05]  /*a0a0*/  @!P0 NANOSLEEP.SYNCS 0x989680 ;  /* 0x009896800000895d */ /* 0x008fea0003900000 */
[----:B------:R-:W3:Y:S02]  /*a0b0*/  @!P0 SYNCS.PHASECHK.TRANS64 P0, [R0+URZ+0xf0], R3 ;  /* 0x0000f003000085a7 */ /* 0x000ee400080010ff */
[----:B---3--:R-:W-:Y:S05]  /*a0c0*/  @!P0 BRA `(.L_x_168) ;  /* 0xfffffffc00f08947 */ /* 0x008fea000383ffff */
[----:B------:R-:W-:Y:S05]  /*a0d0*/  BRA `(.L_x_58) ;  /* 0xffffff9000c47947 */ /* 0x000fea000383ffff */
.L_x_66:
[----:B-1----:R1:W2:Y:S02]  /*a0e0*/  SYNCS.PHASECHK.TRANS64.TRYWAIT P1, [R0+URZ+0xe0], R5 ;  /* 0x0000e005000075a7 */ /* 0x0022a400080211ff */
[----:B--2---:R-:W-:Y:S05]  /*a0f0*/  @!P1 NANOSLEEP.SYNCS 0x989680 ;  /* 0x009896800000995d */ /* 0x004fea0003900000 */
[----:B------:R-:W2:Y:S02]  /*a100*/  @!P1 SYNCS.PHASECHK.TRANS64 P1, [R0+URZ+0xe0], R5 ;  /* 0x0000e005000095a7 */ /* 0x000ea400080210ff */
[----:B--2---:R-:W-:Y:S05]  /*a110*/  @!P1 BRA `(.L_x_66) ;  /* 0xfffffffc00f09947 */ /* 0x004fea000383ffff */
[----:B------:R-:W-:Y:S05]  /*a120*/  BRA `(.L_x_169) ;  /* 0xffffff98002c7947 */ /* 0x000fea000383ffff */
.L_x_67:
[----:B------:R-:W-:-:S07]  /*a130*/  MOV R3, UR23 ;  /* 0x0000001700037c02 */ /* 0x000fce0008000f00 */
.L_x_170:
[----:B-1----:R1:W2:Y:S02]  /*a140*/  SYNCS.PHASECHK.TRANS64.TRYWAIT P0, [R3+URZ+0x120], R0 ;  /* 0x00012000030075a7 */ /* 0x0022a400080011ff */
[----:B--2---:R-:W-:Y:S05]  /*a150*/  @!P0 NANOSLEEP.SYNCS 0x989680 ;  /* 0x009896800000895d */ /* 0x004fea0003900000 */
[----:B------:R-:W2:Y:S02]  /*a160*/  @!P0 SYNCS.PHASECHK.TRANS64 P0, [R3+URZ+0x120], R0 ;  /* 0x00012000030085a7 */ /* 0x000ea400080010ff */
[----:B--2---:R-:W-:Y:S05]  /*a170*/  @!P0 BRA `(.L_x_170) ;  /* 0xfffffffc00f08947 */ /* 0x004fea000383ffff */
[----:B------:R-:W-:Y:S05]  /*a180*/  BRA `(.L_x_171) ;  /* 0xffffff98007c7947 */ /* 0x000fea000383ffff */
.L_x_70:
[----:B------:R-:W-:Y:S07]  /*a190*/  MOV R0, UR5 ;  /* 0x0000000500007c02 */ /* 0x000fee0008000f00 */
.L_x_172:
[----:B-1----:R1:W2:Y:S02]  /*a1a0*/  SYNCS.PHASECHK.TRANS64.TRYWAIT P0, [R0+URZ], R3 ;  /* 0x00000003000075a7 */ /* 0x0022a400080011ff */
[----:B--2---:R-:W-:Y:S05]  /*a1b0*/  @!P0 NANOSLEEP.SYNCS 0x989680 ;  /* 0x009896800000895d */ /* 0x004fea0003900000 */
[----:B------:R-:W2:Y:S02]  /*a1c0*/  @!P0 SYNCS.PHASECHK.TRANS64 P0, [R0+URZ], R3 ;  /* 0x00000003000085a7 */ /* 0x000ea400080010ff */
[----:B--2---:R-:W-:Y:S05]  /*a1d0*/  @!P0 BRA `(.L_x_172) ;  /* 0xfffffffc00f08947 */ /* 0x004fea000383ffff */
[----:B------:R-:W-:Y:S05]  /*a1e0*/  BRA `(.L_x_69) ;  /* 0xffffff9800987947 */ /* 0x000fea000383ffff */
.L_x_73:
[----:B------:R-:W-:-:S07]  /*a1f0*/  MOV R0, UR4 ;  /* 0x0000000400007c02 */ /* 0x000fce0008000f00 */
.L_x_173:
[----:B--2---:R2:W4:Y:S02]  /*a200*/  SYNCS.PHASECHK.TRANS64.TRYWAIT P0, [R0+URZ], R3 ;  /* 0x00000003000075a7 */ /* 0x00452400080011ff */
[----:B----4-:R-:W-:Y:S05]  /*a210*/  @!P0 NANOSLEEP.SYNCS 0x989680 ;  /* 0x009896800000895d */ /* 0x010fea0003900000 */
[----:B------:R-:W4:Y:S02]  /*a220*/  @!P0 SYNCS.PHASECHK.TRANS64 P0, [R0+URZ], R3 ;  /* 0x00000003000085a7 */ /* 0x000f2400080010ff */
[----:B----4-:R-:W-:Y:S05]  /*a230*/  @!P0 BRA `(.L_x_173) ;  /* 0xfffffffc00f08947 */ /* 0x010fea000383ffff */
[----:B------:R-:W-:Y:S05]  /*a240*/  BRA `(.L_x_174) ;  /* 0xffffff9c004c7947 */ /* 0x000fea000383ffff */
.L_x_74:
[----:B------:R-:W-:-:S07]  /*a250*/  MOV R0, UR5 ;  /* 0x0000000500007c02 */ /* 0x000fce0008000f00 */
.L_x_175:
[----:B-1----:R1:W2:Y:S02]  /*a260*/  SYNCS.PHASECHK.TRANS64.TRYWAIT P0, [R0+URZ], R3 ;  /* 0x00000003000075a7 */ /* 0x0022a400080011ff */
[----:B--2---:R-:W-:Y:S05]  /*a270*/  @!P0 NANOSLEEP.SYNCS 0x989680 ;  /* 0x009896800000895d */ /* 0x004fea0003900000 */
[----:B------:R-:W2:Y:S02]  /*a280*/  @!P0 SYNCS.PHASECHK.TRANS64 P0, [R0+URZ], R3 ;  /* 0x00000003000085a7 */ /* 0x000ea400080010ff */
[----:B--2---:R-:W-:Y:S05]  /*a290*/  @!P0 BRA `(.L_x_175) ;  /* 0xfffffffc00f08947 */ /* 0x004fea000383ffff */
[----:B------:R-:W-:Y:S05]  /*a2a0*/  BRA `(.L_x_176) ;  /* 0xffffff9c00587947 */ /* 0x000fea000383ffff */
.L_x_75:
[----:B------:R-:W-:-:S07]  /*a2b0*/  MOV R0, UR5 ;  /* 0x0000000500007c02 */ /* 0x000fce0008000f00 */
.L_x_177:
[----:B-1----:R1:W2:Y:S02]  /*a2c0*/  SYNCS.PHASECHK.TRANS64.TRYWAIT P0, [R0+URZ], R3 ;  /* 0x00000003000075a7 */ /* 0x0022a400080011ff */
[----:B--2---:R-:W-:Y:S05]  /*a2d0*/  @!P0 NANOSLEEP.SYNCS 0x989680 ;  /* 0x009896800000895d */ /* 0x004fea0003900000 */
[----:B------:R-:W2:Y:S02]  /*a2e0*/  @!P0 SYNCS.PHASECHK.TRANS64 P0, [R0+URZ], R3 ;  /* 0x00000003000085a7 */ /* 0x000ea400080010ff */
[----:B--2---:R-:W-:Y:S05]  /*a2f0*/  @!P0 BRA `(.L_x_177) ;  /* 0xfffffffc00f08947 */ /* 0x004fea000383ffff */
[----:B------:R-:W-:Y:S05]  /*a300*/  BRA `(.L_x_178) ;  /* 0xffffff9c00647947 */ /* 0x000fea000383ffff */
.L_x_76:
[----:B------:R-:W-:-:S07]  /*a310*/  MOV R0, UR4 ;  /* 0x0000000400007c02 */ /* 0x000fce0008000f00 */
.L_x_179:
[----:B-1----:R1:W2:Y:S02]  /*a320*/  SYNCS.PHASECHK.TRANS64.TRYWAIT P0, [R0+URZ], R3 ;  /* 0x00000003000075a7 */ /* 0x0022a400080011ff */
[----:B--2---:R-:W-:Y:S05]  /*a330*/  @!P0 NANOSLEEP.SYNCS 0x989680 ;  /* 0x009896800000895d */ /* 0x004fea0003900000 */
[----:B------:R-:W2:Y:S02]  /*a340*/  @!P0 SYNCS.PHASECHK.TRANS64 P0, [R0+URZ], R3 ;  /* 0x00000003000085a7 */ /* 0x000ea400080010ff */
[----:B--2---:R-:W-:Y:S05]  /*a350*/  @!P0 BRA `(.L_x_179) ;  /* 0xfffffffc00f08947 */ /* 0x004fea000383ffff */
[----:B------:R-:W-:Y:S05]  /*a360*/  BRA `(.L_x_180) ;  /* 0xffffff9c00707947 */ /* 0x000fea000383ffff */
.L_x_81:
[----:B--2---:R2:W3:Y:S02]  /*a370*/  SYNCS.PHASECHK.TRANS64.TRYWAIT P0, [R12+URZ+0xe0], R9 ;  /* 0x0000e0090c0075a7 */ /* 0x0044e400080011ff */
[----:B---3--:R-:W-:Y:S05]  /*a380*/  @!P0 NANOSLEEP.SYNCS 0x989680 ;  /* 0x009896800000895d */ /* 0x008fea0003900000 */
[----:B------:R-:W3:Y:S02]  /*a390*/  @!P0 SYNCS.PHASECHK.TRANS64 P0, [R12+URZ+0xe0], R9 ;  /* 0x0000e0090c0085a7 */ /* 0x000ee400080010ff */
[----:B---3--:R-:W-:Y:S05]  /*a3a0*/  @!P0 BRA `(.L_x_81) ;  /* 0xfffffffc00f08947 */ /* 0x008fea000383ffff */
[----:B------:R-:W-:Y:S05]  /*a3b0*/  BRA `(.L_x_181) ;  /* 0xffffffa000a07947 */ /* 0x000fea000383ffff */
.L_x_84:
[----:B------:R-:W-:Y:S07]  /*a3c0*/  MOV R0, UR21 ;  /* 0x0000001500007c02 */ /* 0x000fee0008000f00 */
.L_x_182:
[----:B--2---:R2:W3:Y:S02]  /*a3d0*/  SYNCS.PHASECHK.TRANS64.TRYWAIT P2, [R0+URZ+0xd8], R11 ;  /* 0x0000d80b000075a7 */ /* 0x0044e400080411ff */
[----:B---3--:R-:W-:Y:S05]  /*a3e0*/  @!P2 NANOSLEEP.SYNCS 0x989680 ;  /* 0x009896800000a95d */ /* 0x008fea0003900000 */
[----:B------:R-:W3:Y:S02]  /*a3f0*/  @!P2 SYNCS.PHASECHK.TRANS64 P2, [R0+URZ+0xd8], R11 ;  /* 0x0000d80b0000a5a7 */ /* 0x000ee400080410ff */
[----:B---3--:R-:W-:Y:S05]  /*a400*/  @!P2 BRA `(.L_x_182) ;  /* 0xfffffffc00f0a947 */ /* 0x008fea000383ffff */
[----:B------:R-:W-:Y:S05]  /*a410*/  BRA `(.L_x_83) ;  /* 0xffffffa800087947 */ /* 0x000fea000383ffff */
.L_x_87:
[----:B--2---:R-:W-:Y:S07]  /*a420*/  MOV R0, UR21 ;  /* 0x0000001500007c02 */ /* 0x004fee0008000f00 */
.L_x_183:
[----:B--2---:R2:W3:Y:S02]  /*a430*/  SYNCS.PHASECHK.TRANS64.TRYWAIT P0, [R0+URZ+0xb0], R9 ;  /* 0x0000b009000075a7 */ /* 0x0044e400080011ff */
[----:B---3--:R-:W-:Y:S05]  /*a440*/  @!P0 NANOSLEEP.SYNCS 0x989680 ;  /* 0x009896800000895d */ /* 0x008fea0003900000 */
[----:B------:R-:W3:Y:S02]  /*a450*/  @!P0 SYNCS.PHASECHK.TRANS64 P0, [R0+URZ+0xb0], R9 ;  /* 0x0000b009000085a7 */ /* 0x000ee400080010ff */
[----:B---3--:R-:W-:Y:S05]  /*a460*/  @!P0 BRA `(.L_x_183) ;  /* 0xfffffffc00f08947 */ /* 0x008fea000383ffff */
[----:B------:R-:W-:Y:S05]  /*a470*/  BRA `(.L_x_184) ;  /* 0xffffffa800647947 */ /* 0x000fea000383ffff */
.L_x_88:
[----:B------:R-:W-:Y:S07]  /*a480*/  MOV R0, UR21 ;  /* 0x0000001500007c02 */ /* 0x000fee0008000f00 */
.L_x_185:
[----:B--2---:R2:W3:Y:S02]  /*a490*/  SYNCS.PHASECHK.TRANS64.TRYWAIT P0, [R0+URZ+0xb8], R9 ;  /* 0x0000b809000075a7 */ /* 0x0044e400080011ff */
[----:B---3--:R-:W-:Y:S05]  /*a4a0*/  @!P0 NANOSLEEP.SYNCS 0x989680 ;  /* 0x009896800000895d */ /* 0x008fea0003900000 */
[----:B------:R-:W3:Y:S02]  /*a4b0*/  @!P0 SYNCS.PHASECHK.TRANS64 P0, [R0+URZ+0xb8], R9 ;  /* 0x0000b809000085a7 */ /* 0x000ee400080010ff */
[----:B---3--:R-:W-:Y:S05]  /*a4c0*/  @!P0 BRA `(.L_x_185) ;  /* 0xfffffffc00f08947 */ /* 0x008fea000383ffff */
[----:B------:R-:W-:Y:S05]  /*a4d0*/  BRA `(.L_x_186) ;  /* 0xffffffa8009c7947 */ /* 0x000fea000383ffff */
.L_x_89:
[----:B------:R-:W-:Y:S07]  /*a4e0*/  MOV R0, UR21 ;  /* 0x0000001500007c02 */ /* 0x000fee0008000f00 */
.L_x_187:
[----:B--2---:R2:W3:Y:S02]  /*a4f0*/  SYNCS.PHASECHK.TRANS64.TRYWAIT P0, [R0+URZ+0xc0], R9 ;  /* 0x0000c009000075a7 */ /* 0x0044e400080011ff */
[----:B---3--:R-:W-:Y:S05]  /*a500*/  @!P0 NANOSLEEP.SYNCS 0x989680 ;  /* 0x009896800000895d */ /* 0x008fea0003900000 */
[----:B------:R-:W3:Y:S02]  /*a510*/  @!P0 SYNCS.PHASECHK.TRANS64 P0, [R0+URZ+0xc0], R9 ;  /* 0x0000c009000085a7 */ /* 0x000ee400080010ff */
[----:B---3--:R-:W-:Y:S05]  /*a520*/  @!P0 BRA `(.L_x_187) ;  /* 0xfffffffc00f08947 */ /* 0x008fea000383ffff */
[----:B------:R-:W-:Y:S05]  /*a530*/  BRA `(.L_x_188) ;  /* 0xffffffa800e07947 */ /* 0x000fea000383ffff */
.L_x_90:
[----:B------:R-:W-:Y:S07]  /*a540*/  MOV R0, UR21 ;  /* 0x0000001500007c02 */ /* 0x000fee0008000f00 */
.L_x_189:
[----:B--2---:R2:W3:Y:S02]  /*a550*/  SYNCS.PHASECHK.TRANS64.TRYWAIT P0, [R0+URZ+0xc8], R9 ;  /* 0x0000c809000075a7 */ /* 0x0044e400080011ff */
[----:B---3--:R-:W-:Y:S05]  /*a560*/  @!P0 NANOSLEEP.SYNCS 0x989680 ;  /* 0x009896800000895d */ /* 0x008fea0003900000 */
[----:B------:R-:W3:Y:S02]  /*a570*/  @!P0 SYNCS.PHASECHK.TRANS64 P0, [R0+URZ+0xc8], R9 ;  /* 0x0000c809000085a7 */ /* 0x000ee400080010ff */
[----:B---3--:R-:W-:Y:S05]  /*a580*/  @!P0 BRA `(.L_x_189) ;  /* 0xfffffffc00f08947 */ /* 0x008fea000383ffff */
[----:B------:R-:W-:Y:S05]  /*a590*/  BRA `(.L_x_190) ;  /* 0xffffffac00207947 */ /* 0x000fea000383ffff */
.L_x_92:
[----:B------:R-:W-:-:S07]  /*a5a0*/  MOV R0, UR21 ;  /* 0x0000001500007c02 */ /* 0x000fce0008000f00 */
.L_x_191:
[----:B---3--:R3:W4:Y:S02]  /*a5b0*/  SYNCS.PHASECHK.TRANS64.TRYWAIT P0, [R0+URZ+0xb0], R3 ;  /* 0x0000b003000075a7 */ /* 0x00872400080011ff */
[----:B----4-:R-:W-:Y:S05]  /*a5c0*/  @!P0 NANOSLEEP.SYNCS 0x989680 ;  /* 0x009896800000895d */ /* 0x010fea0003900000 */
[----:B------:R-:W4:Y:S02]  /*a5d0*/  @!P0 SYNCS.PHASECHK.TRANS64 P0, [R0+URZ+0xb0], R3 ;  /* 0x0000b003000085a7 */ /* 0x000f2400080010ff */
[----:B----4-:R-:W-:Y:S05]  /*a5e0*/  @!P0 BRA `(.L_x_191) ;  /* 0xfffffffc00f08947 */ /* 0x010fea000383ffff */
[----:B------:R-:W-:Y:S05]  /*a5f0*/  BRA `(.L_x_192) ;  /* 0xffffffac00987947 */ /* 0x000fea000383ffff */
.L_x_93:
[----:B---3--:R-:W-:-:S07]  /*a600*/  MOV R0, UR21 ;  /* 0x0000001500007c02 */ /* 0x008fce0008000f00 */
.L_x_193:
[----:B---3--:R3:W4:Y:S02]  /*a610*/  SYNCS.PHASECHK.TRANS64.TRYWAIT P0, [R0+URZ+0xb8], R3 ;  /* 0x0000b803000075a7 */ /* 0x00872400080011ff */
[----:B----4-:R-:W-:Y:S05]  /*a620*/  @!P0 NANOSLEEP.SYNCS 0x989680 ;  /* 0x009896800000895d */ /* 0x010fea0003900000 */
[----:B------:R-:W4:Y:S02]  /*a630*/  @!P0 SYNCS.PHASECHK.TRANS64 P0, [R0+URZ+0xb8], R3 ;  /* 0x0000b803000085a7 */ /* 0x000f2400080010ff */
[----:B----4-:R-:W-:Y:S05]  /*a640*/  @!P0 BRA `(.L_x_193) ;  /* 0xfffffffc00f08947 */ /* 0x010fea000383ffff */
[----:B------:R-:W-:Y:S05]  /*a650*/  BRA `(.L_x_194) ;  /* 0xffffffac00887947 */ /* 0x000fea000383ffff */
.L_x_94:
[----:B---3--:R-:W-:-:S07]  /*a660*/  MOV R0, UR21 ;  /* 0x0000001500007c02 */ /* 0x008fce0008000f00 */
.L_x_195:
[----:B---3--:R3:W4:Y:S02]  /*a670*/  SYNCS.PHASECHK.TRANS64.TRYWAIT P0, [R0+URZ+0xc0], R3 ;  /* 0x0000c003000075a7 */ /* 0x00872400080011ff */
[----:B----4-:R-:W-:Y:S05]  /*a680*/  @!P0 NANOSLEEP.SYNCS 0x989680 ;  /* 0x009896800000895d */ /* 0x010fea0003900000 */
[----:B------:R-:W4:Y:S02]  /*a690*/  @!P0 SYNCS.PHASECHK.TRANS64 P0, [R0+URZ+0xc0], R3 ;  /* 0x0000c003000085a7 */ /* 0x000f2400080010ff */
[----:B----4-:R-:W-:Y:S05]  /*a6a0*/  @!P0 BRA `(.L_x_195) ;  /* 0xfffffffc00f08947 */ /* 0x010fea000383ffff */
[----:B------:R-:W-:Y:S05]  /*a6b0*/  BRA `(.L_x_196) ;  /* 0xffffffac00787947 */ /* 0x000fea000383ffff */
.L_x_96:
[----:B-1----:R1:W2:Y:S02]  /*a6c0*/  SYNCS.PHASECHK.TRANS64.TRYWAIT P0, [R3+URZ+0xe0], R0 ;  /* 0x0000e000030075a7 */ /* 0x0022a400080011ff */
[----:B--2---:R-:W-:Y:S05]  /*a6d0*/  @!P0 NANOSLEEP.SYNCS 0x989680 ;  /* 0x009896800000895d */ /* 0x004fea0003900000 */
[----:B------:R-:W2:Y:S02]  /*a6e0*/  @!P0 SYNCS.PHASECHK.TRANS64 P0, [R3+URZ+0xe0], R0 ;  /* 0x0000e000030085a7 */ /* 0x000ea400080010ff */
[----:B--2---:R-:W-:Y:S05]  /*a6f0*/  @!P0 BRA `(.L_x_96) ;  /* 0xfffffffc00f08947 */ /* 0x004fea000383ffff */
[----:B------:R-:W-:Y:S05]  /*a700*/  BRA `(.L_x_197) ;  /* 0xffffffb000447947 */ /* 0x000fea000383ffff */
.L_x_107:
[----:B-1----:R-:W-:Y:S04]  /*a710*/  MOV R0, UR44 ;  /* 0x0000002c00007c02 */ /* 0x002fe80008000f00 */
[----:B------:R1:W2:Y:S03]  /*a720*/  SYNCS.PHASECHK.TRANS64.TRYWAIT P1, [R0+URZ+0x90], R5 ;  /* 0x00009005000075a7 */ /* 0x0002a600080211ff */
[----:B--2---:R-:W-:Y:S05]  /*a730*/  @!P1 NANOSLEEP.SYNCS 0x989680 ;  /* 0x009896800000995d */ /* 0x004fea0003900000 */
[----:B------:R-:W2:Y:S02]  /*a740*/  @!P1 SYNCS.PHASECHK.TRANS64 P1, [R0+URZ+0x90], R5 ;  /* 0x00009005000095a7 */ /* 0x000ea400080210ff */
[----:B--2---:R-:W-:Y:S05]  /*a750*/  @!P1 BRA `(.L_x_107) ;  /* 0xfffffffc00ec9947 */ /* 0x004fea000383ffff */
[----:B------:R-:W-:Y:S05]  /*a760*/  BRA `(.L_x_106) ;  /* 0xffffffbc00d87947 */ /* 0x000fea000383ffff */
.L_x_109:
[----:B-1----:R1:W4:Y:S02]  /*a770*/  SYNCS.PHASECHK.TRANS64.TRYWAIT P0, [R98+URZ+0x100], R3 ;  /* 0x00010003620075a7 */ /* 0x00232400080011ff */
[----:B----4-:R-:W-:Y:S05]  /*a780*/  @!P0 NANOSLEEP.SYNCS 0x989680 ;  /* 0x009896800000895d */ /* 0x010fea0003900000 */
[----:B------:R-:W4:Y:S02]  /*a790*/  @!P0 SYNCS.PHASECHK.TRANS64 P0, [R98+URZ+0x100], R3 ;  /* 0x00010003620085a7 */ /* 0x000f2400080010ff */
[----:B----4-:R-:W-:Y:S05]  /*a7a0*/  @!P0 BRA `(.L_x_109) ;  /* 0xfffffffc00f08947 */ /* 0x010fea000383ffff */
[----:B------:R-:W-:Y:S05]  /*a7b0*/  BRA `(.L_x_108) ;  /* 0xffffffc000047947 */ /* 0x000fea000383ffff */
.L_x_118:
[----:B--2---:R2:W3:Y:S02]  /*a7c0*/  SYNCS.PHASECHK.TRANS64.TRYWAIT P0, [R3+URZ+0x90], R0 ;  /* 0x00009000030075a7 */ /* 0x0044e400080011ff */
[----:B---3--:R-:W-:Y:S05]  /*a7d0*/  @!P0 NANOSLEEP.SYNCS 0x989680 ;  /* 0x009896800000895d */ /* 0x008fea0003900000 */
[----:B------:R-:W3:Y:S02]  /*a7e0*/  @!P0 SYNCS.PHASECHK.TRANS64 P0, [R3+URZ+0x90], R0 ;  /* 0x00009000030085a7 */ /* 0x000ee400080010ff */
[----:B---3--:R-:W-:Y:S05]  /*a7f0*/  @!P0 BRA `(.L_x_118) ;  /* 0xfffffffc00f08947 */ /* 0x008fea000383ffff */
[----:B------:R-:W-:Y:S05]  /*a800*/  BRA `(.L_x_117) ;  /* 0xffffffc800e87947 */ /* 0x000fea000383ffff */
.L_x_126:
[----:B-1----:R1:W3:Y:S02]  /*a810*/  SYNCS.PHASECHK.TRANS64.TRYWAIT P0, [R63+URZ+0x90], R4 ;  /* 0x000090043f0075a7 */ /* 0x0022e400080011ff */
[----:B---3--:R-:W-:Y:S05]  /*a820*/  @!P0 NANOSLEEP.SYNCS 0x989680 ;  /* 0x009896800000895d */ /* 0x008fea0003900000 */
[----:B------:R-:W3:Y:S02]  /*a830*/  @!P0 SYNCS.PHASECHK.TRANS64 P0, [R63+URZ+0x90], R4 ;  /* 0x000090043f0085a7 */ /* 0x000ee400080010ff */
[----:B---3--:R-:W-:Y:S05]  /*a840*/  @!P0 BRA `(.L_x_126) ;  /* 0xfffffffc00f08947 */ /* 0x008fea000383ffff */
[----:B------:R-:W-:Y:S05]  /*a850*/  BRA `(.L_x_125) ;  /* 0xffffffd400f07947 */ /* 0x000fea000383ffff */
.L_x_134:
[----:B-1----:R1:W3:Y:S02]  /*a860*/  SYNCS.PHASECHK.TRANS64.TRYWAIT P0, [R108+URZ+0x90], R3 ;  /* 0x000090036c0075a7 */ /* 0x0022e400080011ff */
[----:B---3--:R-:W-:Y:S05]  /*a870*/  @!P0 NANOSLEEP.SYNCS 0x989680 ;  /* 0x009896800000895d */ /* 0x008fea0003900000 */
[----:B------:R-:W3:Y:S02]  /*a880*/  @!P0 SYNCS.PHASECHK.TRANS64 P0, [R108+URZ+0x90], R3 ;  /* 0x000090036c0085a7 */ /* 0x000ee400080010ff */
[----:B---3--:R-:W-:Y:S05]  /*a890*/  @!P0 BRA `(.L_x_134) ;  /* 0xfffffffc00f08947 */ /* 0x008fea000383ffff */
[----:B------:R-:W-:Y:S05]  /*a8a0*/  BRA `(.L_x_133) ;  /* 0xffffffe000f47947 */ /* 0x000fea000383ffff */
        .weak           $__internal_0_$__cuda_sm10x_tcgen05_guardrail_trap_col_being_dealloced_not_returned_by_alloc
        .type           $__internal_0_$__cuda_sm10x_tcgen05_guardrail_trap_col_being_dealloced_not_returned_by_alloc,@function
        .size           $__internal_0_$__cuda_sm10x_tcgen05_guardrail_trap_col_being_dealloced_not_returned_by_alloc,($__internal_1_$__cuda_sm10x_tcgen05_guardrail_trap_phase_invalid_during_alloc - $__internal_0_$__cuda_sm10x_tcgen05_guardrail_trap_col_being_dealloced_not_returned_by_alloc)
$__internal_0_$__cuda_sm10x_tcgen05_guardrail_trap_col_being_dealloced_not_returned_by_alloc:
[----:B------:R-:W-:Y:S05]  /*a8b0*/  BPT.TRAP 0x1 ;  /* 0x000000040000795c */ /* 0x000fea0000300000 */
[----:B------:R-:W-:-:S04]  /*a8c0*/  HFMA2 R3, -RZ, RZ, 0, 0 ;  /* 0x00000000ff037431 */ /* 0x000fc800000001ff */
[----:B------:R-:W-:Y:S05]  /*a8d0*/  RET.REL.NODEC R2 `(_ZN7cutlass13device_kernelINS_4gemm6kernel13GemmUniversalIN4cute5tupleIJiiiiEEENS1_10collective13CollectiveMmaINS1_35MainloopSm100TmaUmmaWarpSpecializedILi9ELi2ELi4ENS5_IJNS4_1CILi4EEENSA_ILi2EEENSA_ILi1EEEEEEEENS5_IJNSA_ILi64EEENSA_ILi256EEENSA_ILi32EEEEEENS_6half_tENS5_IJlSD_lEEESK_SL_NS4_8TiledMMAINS4_8MMA_AtomIJNS4_20SM100_MMA_F16BF16_SSISK_SK_fLi64ELi256ELNS4_4UMMA5MajorE0ELSQ_0ELNSP_7ScaleInE0ELSR_0EEEEEENS4_6LayoutINS5_IJSD_SD_SD_EEENS5_IJNSA_ILi0EEESW_SW_EEEEENS5_IJNS4_10UnderscoreESZ_SZ_EEEEENS4_23SM90_TMA_LOAD_MULTICASTENS4_14ComposedLayoutINS4_7SwizzleILi2ELi4ELi3EEENS4_18smem_ptr_flag_bitsILi16EEENSU_INS5_IJNSA_ILi8EEESI_EEENS5_IJSI_SD_EEEEEEEvNS4_8identityES12_S1C_vS1D_EENS_8epilogue10collective18CollectiveEpilogueINS1F_23Sm100TmaWarpSpecializedILi4ELi2ELi32ELb1ELb0EEEJSJ_NS5_IJNSU_ISG_SD_EES1K_EEESK_SL_SK_SL_NS1F_6fusion15FusionCallbacksIS1J_NS1M_17LinearCombinationISK_fSK_fLNS_15FloatRoundStyleE2EEESJ_S1L_JEEENS4_5SM1004TMEM4LOAD26SM100_TMEM_LOAD_16dp256b8xENS4_13SM90_TMA_LOADENS13_INS14_ILi3ELi4ELi3EEES17_NSU_INS5_IJS18_SG_EEENS5_IJSG_SD_EEEEEEENS4_17SM75_U32x4_LDSM_NENS4_14SM90_TMA_STOREES21_NS4_17SM90_U32x4_STSM_NENS4_39AutoVectorizingCopyWithAssumedAlignmentILi128EEEEEEvvEEEEvNT_6ParamsE) ;  /* 0xffffff5402c87950 */ /* 0x000fea0003c3ffff */
        .weak           $__internal_1_$__cuda_sm10x_tcgen05_guardrail_trap_phase_invalid_during_alloc
        .type           $__internal_1_$__cuda_sm10x_tcgen05_guardrail_trap_phase_invalid_during_alloc,@function
        .size           $__internal_1_$__cuda_sm10x_tcgen05_guardrail_trap_phase_invalid_during_alloc,($__internal_2_$__cuda_sm10x_tcgen05_guardrail_trap_unallocated_columns_being_dealloced - $__internal_1_$__cuda_sm10x_tcgen05_guardrail_trap_phase_invalid_during_alloc)
$__internal_1_$__cuda_sm10x_tcgen05_guardrail_trap_phase_invalid_during_alloc:
[----:B------:R-:W-:Y:S05]  /*a8e0*/  BPT.TRAP 0x1 ;  /* 0x000000040000795c */ /* 0x000fea0000300000 */
[----:B------:R-:W-:-:S04]  /*a8f0*/  MOV R5, 0x0 ;  /* 0x0000000000057802 */ /* 0x000fc80000000f00 */
[----:B------:R-:W-:Y:S05]  /*a900*/  RET.REL.NODEC R4 `(_ZN7cutlass13device_kernelINS_4gemm6kernel13GemmUniversalIN4cute5tupleIJiiiiEEENS1_10collective13CollectiveMmaINS1_35MainloopSm100TmaUmmaWarpSpecializedILi9ELi2ELi4ENS5_IJNS4_1CILi4EEENSA_ILi2EEENSA_ILi1EEEEEEEENS5_IJNSA_ILi64EEENSA_ILi256EEENSA_ILi32EEEEEENS_6half_tENS5_IJlSD_lEEESK_SL_NS4_8TiledMMAINS4_8MMA_AtomIJNS4_20SM100_MMA_F16BF16_SSISK_SK_fLi64ELi256ELNS4_4UMMA5MajorE0ELSQ_0ELNSP_7ScaleInE0ELSR_0EEEEEENS4_6LayoutINS5_IJSD_SD_SD_EEENS5_IJNSA_ILi0EEESW_SW_EEEEENS5_IJNS4_10UnderscoreESZ_SZ_EEEEENS4_23SM90_TMA_LOAD_MULTICASTENS4_14ComposedLayoutINS4_7SwizzleILi2ELi4ELi3EEENS4_18smem_ptr_flag_bitsILi16EEENSU_INS5_IJNSA_ILi8EEESI_EEENS5_IJSI_SD_EEEEEEEvNS4_8identityES12_S1C_vS1D_EENS_8epilogue10collective18CollectiveEpilogueINS1F_23Sm100TmaWarpSpecializedILi4ELi2ELi32ELb1ELb0EEEJSJ_NS5_IJNSU_ISG_SD_EES1K_EEESK_SL_SK_SL_NS1F_6fusion15FusionCallbacksIS1J_NS1M_17LinearCombinationISK_fSK_fLNS_15FloatRoundStyleE2EEESJ_S1L_JEEENS4_5SM1004TMEM4LOAD26SM100_TMEM_LOAD_16dp256b8xENS4_13SM90_TMA_LOADENS13_INS14_ILi3ELi4ELi3EEES17_NSU_INS5_IJS18_SG_EEENS5_IJSG_SD_EEEEEEENS4_17SM75_U32x4_LDSM_NENS4_14SM90_TMA_STOREES21_NS4_17SM90_U32x4_STSM_NENS4_39AutoVectorizingCopyWithAssumedAlignmentILi128EEEEEEvvEEEEvNT_6ParamsE) ;  /* 0xffffff5404bc7950 */ /* 0x000fea0003c3ffff */
        .weak           $__internal_2_$__cuda_sm10x_tcgen05_guardrail_trap_unallocated_columns_being_dealloced
        .type           $__internal_2_$__cuda_sm10x_tcgen05_guardrail_trap_unallocated_columns_being_dealloced,@function
        .size           $__internal_2_$__cuda_sm10x_tcgen05_guardrail_trap_unallocated_columns_being_dealloced,(.L_x_199 - $__internal_2_$__cuda_sm10x_tcgen05_guardrail_trap_unallocated_columns_being_dealloced)
$__internal_2_$__cuda_sm10x_tcgen05_guardrail_trap_unallocated_columns_being_dealloced:
[----:B------:R-:W-:Y:S05]  /*a910*/  BPT.TRAP 0x1 ;  /* 0x000000040000795c */ /* 0x000fea0000300000 */
[----:B------:R-:W-:-:S04]  /*a920*/  HFMA2 R3, -RZ, RZ, 0, 0 ;  /* 0x00000000ff037431 */ /* 0x000fc800000001ff */
[----:B------:R-:W-:Y:S05]  /*a930*/  RET.REL.NODEC R2 `(_ZN7cutlass13device_kernelINS_4gemm6kernel13GemmUniversalIN4cute5tupleIJiiiiEEENS1_10collective13CollectiveMmaINS1_35MainloopSm100TmaUmmaWarpSpecializedILi9ELi2ELi4ENS5_IJNS4_1CILi4EEENSA_ILi2EEENSA_ILi1EEEEEEEENS5_IJNSA_ILi64EEENSA_ILi256EEENSA_ILi32EEEEEENS_6half_tENS5_IJlSD_lEEESK_SL_NS4_8TiledMMAINS4_8MMA_AtomIJNS4_20SM100_MMA_F16BF16_SSISK_SK_fLi64ELi256ELNS4_4UMMA5MajorE0ELSQ_0ELNSP_7ScaleInE0ELSR_0EEEEEENS4_6LayoutINS5_IJSD_SD_SD_EEENS5_IJNSA_ILi0EEESW_SW_EEEEENS5_IJNS4_10UnderscoreESZ_SZ_EEEEENS4_23SM90_TMA_LOAD_MULTICASTENS4_14ComposedLayoutINS4_7SwizzleILi2ELi4ELi3EEENS4_18smem_ptr_flag_bitsILi16EEENSU_INS5_IJNSA_ILi8EEESI_EEENS5_IJSI_SD_EEEEEEEvNS4_8identityES12_S1C_vS1D_EENS_8epilogue10collective18CollectiveEpilogueINS1F_23Sm100TmaWarpSpecializedILi4ELi2ELi32ELb1ELb0EEEJSJ_NS5_IJNSU_ISG_SD_EES1K_EEESK_SL_SK_SL_NS1F_6fusion15FusionCallbacksIS1J_NS1M_17LinearCombinationISK_fSK_fLNS_15FloatRoundStyleE2EEESJ_S1L_JEEENS4_5SM1004TMEM4LOAD26SM100_TMEM_LOAD_16dp256b8xENS4_13SM90_TMA_LOADENS13_INS14_ILi3ELi4ELi3EEES17_NSU_INS5_IJS18_SG_EEENS5_IJSG_SD_EEEEEEENS4_17SM75_U32x4_LDSM_NENS4_14SM90_TMA_STOREES21_NS4_17SM90_U32x4_STSM_NENS4_39AutoVectorizingCopyWithAssumedAlignmentILi128EEEEEEvvEEEEvNT_6ParamsE) ;  /* 0xffffff5402b07950 */ /* 0x000fea0003c3ffff */
.L_x_198:
[----:B------:R-:W-:-:S00]  /*a940*/  BRA `(.L_x_198) ;  /* 0xfffffffc00fc7947 */ /* 0x000fc0000383ffff */
[----:B------:R-:W-:-:S00]  /*a950*/  NOP ;  /* 0x0000000000007918 */ /* 0x000fc00000000000 */
        /* <DEDUP_REMOVED lines=10> */
.L_x_199:


//--------------------- .nv.global.init           --------------------------
	.section	.nv.global.init,"aw",@progbits
.nv.global.init:
	.type		$str$27,@object
	.size		$str$27,($str$28 - $str$27)
$str$27:
        /*0000*/ 	.byte	0x28, 0x61, 0x64, 0x64, 0x72, 0x65, 0x73, 0x73, 0x20, 0x26, 0x20, 0x6d, 0x61, 0x73, 0x6b, 0x29
        /*0010*/ 	.byte	0x20, 0x3d, 0x3d, 0x20, 0x30, 0x00
	.type		$str$28,@object
	.size		$str$28,($str$26 - $str$28)
$str$28:
        /*0016*/ 	.byte	0x2f, 0x74, 0x6d, 0x70, 0x2f, 0x63, 0x75, 0x74, 0x6c, 0x61, 0x73, 0x73, 0x5f, 0x73, 0x77, 0x65
        /*0026*/ 	.byte	0x65, 0x70, 0x5f, 0x73, 0x72, 0x63, 0x2f, 0x69, 0x6e, 0x63, 0x6c, 0x75, 0x64, 0x65, 0x2f, 0x63
        /*0036*/ 	.byte	0x75, 0x74, 0x65, 0x2f, 0x70, 0x6f, 0x69, 0x6e, 0x74, 0x65, 0x72, 0x5f, 0x66, 0x6c, 0x61, 0x67
        /*0046*/ 	.byte	0x67, 0x65, 0x64, 0x2e, 0x68, 0x70, 0x70, 0x00
	.type		$str$26,@object
	.size		$str$26,($str$25 - $str$26)
$str$26:
        /*004e*/ 	.byte	0x2f, 0x74, 0x6d, 0x70, 0x2f, 0x63, 0x75, 0x74, 0x6c, 0x61, 0x73, 0x73, 0x5f, 0x73, 0x77, 0x65
        /*005e*/ 	.byte	0x65, 0x70, 0x5f, 0x73, 0x72, 0x63, 0x2f, 0x69, 0x6e, 0x63, 0x6c, 0x75, 0x64, 0x65, 0x2f, 0x63
        /*006e*/ 	.byte	0x75, 0x74, 0x65, 0x2f, 0x61, 0x74, 0x6f, 0x6d, 0x2f, 0x63, 0x6f, 0x70, 0x79, 0x5f, 0x74, 0x72
        /*007e*/ 	.byte	0x61, 0x69, 0x74, 0x73, 0x5f, 0x73, 0x6d, 0x31, 0x30, 0x30, 0x2e, 0x68, 0x70, 0x70, 0x00
	.type		$str$25,@object
	.size		$str$25,(__unnamed_1 - $str$25)
$str$25:
        /*008d*/ 	.byte	0x28, 0x28, 0x75, 0x69, 0x6e, 0x74, 0x33, 0x32, 0x5f, 0x74, 0x28, 0x74, 0x68, 0x72, 0x65, 0x61
        /*009d*/ 	.byte	0x64, 0x49, 0x64, 0x78, 0x2e, 0x78, 0x29, 0x20, 0x2f, 0x20, 0x33, 0x32, 0x29, 0x20, 0x25, 0x20
        /*00ad*/ 	.byte	0x34, 0x29, 0x20, 0x3d, 0x3d, 0x20, 0x28, 0x28, 0x28, 0x74, 0x6d, 0x65, 0x6d, 0x5f, 0x61, 0x64
        /*00bd*/ 	.byte	0x64, 0x72, 0x20, 0x3e, 0x3e, 0x20, 0x31, 0x36, 0x29, 0x20, 0x2f, 0x20, 0x33, 0x32, 0x29, 0x20
        /*00cd*/ 	.byte	0x25, 0x20, 0x34, 0x29, 0x00
	.type		__unnamed_1,@object
	.size		__unnamed_1,(__unnamed_2 - __unnamed_1)
__unnamed_1:
        /*00d2*/ 	.byte	0x61, 0x75, 0x74, 0x6f, 0x20, 0x63, 0x75, 0x74, 0x65, 0x3a, 0x3a, 0x61, 0x73, 0x5f, 0x70, 0x6f
        /* <DEDUP_REMOVED lines=24> */
        /*0262*/ 	.byte	0x3e, 0x3e, 0x3e, 0x5d, 0x00
	.type		__unnamed_2,@object
	.size		__unnamed_2,(.L_2 - __unnamed_2)
__unnamed_2:
        /* <DEDUP_REMOVED lines=46> */
        /*0547*/ 	.byte	0x75, 0x74, 0x65, 0x3a, 0x3a, 0x43, 0x3c, 0x30, 0x3e, 0x3e, 0x3e, 0x3e, 0x5d, 0x00
.L_2:


//--------------------- .nv.shared._ZN7cutlass13device_kernelINS_4gemm6kernel13GemmUniversalIN4cute5tupleIJiiiiEEENS1_10collective13CollectiveMmaINS1_35MainloopSm100TmaUmmaWarpSpecializedILi9ELi2ELi4ENS5_IJNS4_1CILi4EEENSA_ILi2EEENSA_ILi1EEEEEEEENS5_IJNSA_ILi64EEENSA_ILi256EEENSA_ILi32EEEEEENS_6half_tENS5_IJlSD_lEEESK_SL_NS4_8TiledMMAINS4_8MMA_AtomIJNS4_20SM100_MMA_F16BF16_SSISK_SK_fLi64ELi256ELNS4_4UMMA5MajorE0ELSQ_0ELNSP_7ScaleInE0ELSR_0EEEEEENS4_6LayoutINS5_IJSD_SD_SD_EEENS5_IJNSA_ILi0EEESW_SW_EEEEENS5_IJNS4_10UnderscoreESZ_SZ_EEEEENS4_23SM90_TMA_LOAD_MULTICASTENS4_14ComposedLayoutINS4_7SwizzleILi2ELi4ELi3EEENS4_18smem_ptr_flag_bitsILi16EEENSU_INS5_IJNSA_ILi8EEESI_EEENS5_IJSI_SD_EEEEEEEvNS4_8identityES12_S1C_vS1D_EENS_8epilogue10collective18CollectiveEpilogueINS1F_23Sm100TmaWarpSpecializedILi4ELi2ELi32ELb1ELb0EEEJSJ_NS5_IJNSU_ISG_SD_EES1K_EEESK_SL_SK_SL_NS1F_6fusion15FusionCallbacksIS1J_NS1M_17LinearCombinationISK_fSK_fLNS_15FloatRoundStyleE2EEESJ_S1L_JEEENS4_5SM1004TMEM4LOAD26SM100_TMEM_LOAD_16dp256b8xENS4_13SM90_TMA_LOADENS13_INS14_ILi3ELi4ELi3EEES17_NSU_INS5_IJS18_SG_EEENS5_IJSG_SD_EEEEEEENS4_17SM75_U32x4_LDSM_NENS4_14SM90_TMA_STOREES21_NS4_17SM90_U32x4_STSM_NENS4_39AutoVectorizingCopyWithAssumedAlignmentILi128EEEEEEvvEEEEvNT_6ParamsE --------------------------
	.section	.nv.shared._ZN7cutlass13device_kernelINS_4gemm6kernel13GemmUniversalIN4cute5tupleIJiiiiEEENS1_10collective13CollectiveMmaINS1_35MainloopSm100TmaUmmaWarpSpecializedILi9ELi2ELi4ENS5_IJNS4_1CILi4EEENSA_ILi2EEENSA_ILi1EEEEEEEENS5_IJNSA_ILi64EEENSA_ILi256EEENSA_ILi32EEEEEENS_6half_tENS5_IJlSD_lEEESK_SL_NS4_8TiledMMAINS4_8MMA_AtomIJNS4_20SM100_MMA_F16BF16_SSISK_SK_fLi64ELi256ELNS4_4UMMA5MajorE0ELSQ_0ELNSP_7ScaleInE0ELSR_0EEEEEENS4_6LayoutINS5_IJSD_SD_SD_EEENS5_IJNSA_ILi0EEESW_SW_EEEEENS5_IJNS4_10UnderscoreESZ_SZ_EEEEENS4_23SM90_TMA_LOAD_MULTICASTENS4_14ComposedLayoutINS4_7SwizzleILi2ELi4ELi3EEENS4_18smem_ptr_flag_bitsILi16EEENSU_INS5_IJNSA_ILi8EEESI_EEENS5_IJSI_SD_EEEEEEEvNS4_8identityES12_S1C_vS1D_EENS_8epilogue10collective18CollectiveEpilogueINS1F_23Sm100TmaWarpSpecializedILi4ELi2ELi32ELb1ELb0EEEJSJ_NS5_IJNSU_ISG_SD_EES1K_EEESK_SL_SK_SL_NS1F_6fusion15FusionCallbacksIS1J_NS1M_17LinearCombinationISK_fSK_fLNS_15FloatRoundStyleE2EEESJ_S1L_JEEENS4_5SM1004TMEM4LOAD26SM100_TMEM_LOAD_16dp256b8xENS4_13SM90_TMA_LOADENS13_INS14_ILi3ELi4ELi3EEES17_NSU_INS5_IJS18_SG_EEENS5_IJSG_SD_EEEEEEENS4_17SM75_U32x4_LDSM_NENS4_14SM90_TMA_STOREES21_NS4_17SM90_U32x4_STSM_NENS4_39AutoVectorizingCopyWithAssumedAlignmentILi128EEEEEEvvEEEEvNT_6ParamsE,"aw",@nobits
	.sectionflags	@""
	.align	16
	.zero		1024


//--------------------- .nv.shared.reserved.0     --------------------------
	.section	.nv.shared.reserved.0,"aw",@nobits
	.weak		__nv_reservedSMEM_offset_0_alias
	.size		__nv_reservedSMEM_offset_0_alias, 0, 64
	.other		__nv_reservedSMEM_offset_0_alias,@"STO_CUDA_RESERVED_SHARED STV_DEFAULT"
__nv_reservedSMEM_offset_0_alias:
	.zero		0
.nv.shared.reserved.0:
	.zero		64
	.weak		__nv_reservedSMEM_tcgen05_partition
	.type		__nv_reservedSMEM_tcgen05_partition,@object
	.size		__nv_reservedSMEM_tcgen05_partition,(.L_0 - __nv_reservedSMEM_tcgen05_partition)
__nv_reservedSMEM_tcgen05_partition:
	.zero		32
.L_0:


//--------------------- .nv.global                --------------------------
	.section	.nv.global,"aw",@nobits
.nv.global:
	.type		_ZN40_INTERNAL_32a3e626_4_k_cu_ce7cb043_317904cute1_E,@object
	.size		_ZN40_INTERNAL_32a3e626_4_k_cu_ce7cb043_317904cute1_E,(_ZN40_INTERNAL_32a3e626_4_k_cu_ce7cb043_317904cuda3std3__45__cpo6cbeginE - _ZN40_INTERNAL_32a3e626_4_k_cu_ce7cb043_317904cute1_E)
_ZN40_INTERNAL_32a3e626_4_k_cu_ce7cb043_317904cute1_E:
	.zero		1
	.type		_ZN40_INTERNAL_32a3e626_4_k_cu_ce7cb043_317904cuda3std3__45__cpo6cbeginE,@object
	.size		_ZN40_INTERNAL_32a3e626_4_k_cu_ce7cb043_317904cuda3std3__45__cpo6cbeginE,(_ZN40_INTERNAL_32a3e626_4_k_cu_ce7cb043_317904cuda3std3__48in_placeE - _ZN40_INTERNAL_32a3e626_4_k_cu_ce7cb043_317904cuda3std3__45__cpo6cbeginE)
_ZN40_INTERNAL_32a3e626_4_k_cu_ce7cb043_317904cuda3std3__45__cpo6cbeginE:
	.zero		1
	.type		_ZN40_INTERNAL_32a3e626_4_k_cu_ce7cb043_317904cuda3std3__48in_placeE,@object
	.size		_ZN40_INTERNAL_32a3e626_4_k_cu_ce7cb043_317904cuda3std3__48in_placeE,(_ZN40_INTERNAL_32a3e626_4_k_cu_ce7cb043_317904cuda3std6ranges3__45__cpo9iter_moveE - _ZN40_INTERNAL_32a3e626_4_k_cu_ce7cb043_317904cuda3std3__48in_placeE)
_ZN40_INTERNAL_32a3e626_4_k_cu_ce7cb043_317904cuda3std3__48in_placeE:
	.zero		1
	.type		_ZN40_INTERNAL_32a3e626_4_k_cu_ce7cb043_317904cuda3std6ranges3__45__cpo9iter_moveE,@object
	.size		_ZN40_INTERNAL_32a3e626_4_k_cu_ce7cb043_317904cuda3std6ranges3__45__cpo9iter_moveE,(_ZN40_INTERNAL_32a3e626_4_k_cu_ce7cb043_317904cuda3std3__45__cpo5beginE - _ZN40_INTERNAL_32a3e626_4_k_cu_ce7cb043_317904cuda3std6ranges3__45__cpo9iter_moveE)
_ZN40_INTERNAL_32a3e626_4_k_cu_ce7cb043_317904cuda3std6ranges3__45__cpo9iter_moveE:
	.zero		1
	.type		_ZN40_INTERNAL_32a3e626_4_k_cu_ce7cb043_317904cuda3std3__45__cpo5beginE,@object
	.size		_ZN40_INTERNAL_32a3e626_4_k_cu_ce7cb043_317904cuda3std3__45__cpo5beginE,(_ZN40_INTERNAL_32a3e626_4_k_cu_ce7cb043_317904cuda3std3__442_GLOBAL__N__32a3e626_4_k_cu_ce7cb043_317906ignoreE - _ZN40_INTERNAL_32a3e626_4_k_cu_ce7cb043_317904cuda3std3__45__cpo5beginE)
_ZN40_INTERNAL_32a3e626_4_k_cu_ce7cb043_317904cuda3std3__45__cpo5beginE:
	.zero		1
	.type		_ZN40_INTERNAL_32a3e626_4_k_cu_ce7cb043_317904cuda3std3__442_GLOBAL__N__32a3e626_4_k_cu_ce7cb043_317906ignoreE,@object
	.size		_ZN40_INTERNAL_32a3e626_4_k_cu_ce7cb043_317904cuda3std3__442_GLOBAL__N__32a3e626_4_k_cu_ce7cb043_317906ignoreE,(_ZN40_INTERNAL_32a3e626_4_k_cu_ce7cb043_317904cute7productE - _ZN40_INTERNAL_32a3e626_4_k_cu_ce7cb043_317904cuda3std3__442_GLOBAL__N__32a3e626_4_k_cu_ce7cb043_317906ignoreE)
_ZN40_INTERNAL_32a3e626_4_k_cu_ce7cb043_317904cuda3std3__442_GLOBAL__N__32a3e626_4_k_cu_ce7cb043_317906ignoreE:
	.zero		1
	.type		_ZN40_INTERNAL_32a3e626_4_k_cu_ce7cb043_317904cute7productE,@object
	.size		_ZN40_INTERNAL_32a3e626_4_k_cu_ce7cb043_317904cute7productE,(_ZN40_INTERNAL_32a3e626_4_k_cu_ce7cb043_317904cuda3std3__45__cpo3endE - _ZN40_INTERNAL_32a3e626_4_k_cu_ce7cb043_317904cute7productE)
_ZN40_INTERNAL_32a3e626_4_k_cu_ce7cb043_317904cute7productE:
	.zero		1
	.type		_ZN40_INTERNAL_32a3e626_4_k_cu_ce7cb043_317904cuda3std3__45__cpo3endE,@object
	.size		_ZN40_INTERNAL_32a3e626_4_k_cu_ce7cb043_317904cuda3std3__45__cpo3endE,(_ZN40_INTERNAL_32a3e626_4_k_cu_ce7cb043_317904cuda3std3__419piecewise_constructE - _ZN40_INTERNAL_32a3e626_4_k_cu_ce7cb043_317904cuda3std3__45__cpo3endE)
_ZN40_INTERNAL_32a3e626_4_k_cu_ce7cb043_317904cuda3std3__45__cpo3endE:
	.zero		1
	.type		_ZN40_INTERNAL_32a3e626_4_k_cu_ce7cb043_317904cuda3std3__419piecewise_constructE,@object
	.size		_ZN40_INTERNAL_32a3e626_4_k_cu_ce7cb043_317904cuda3std3__419piecewise_constructE,(_ZN40_INTERNAL_32a3e626_4_k_cu_ce7cb043_317904cuda3std3__45__cpo4cendE - _ZN40_INTERNAL_32a3e626_4_k_cu_ce7cb043_317904cuda3std3__419piecewise_constructE)
_ZN40_INTERNAL_32a3e626_4_k_cu_ce7cb043_317904cuda3std3__419piecewise_constructE:
	.zero		1
	.type		_ZN40_INTERNAL_32a3e626_4_k_cu_ce7cb043_317904cuda3std3__45__cpo4cendE,@object
	.size		_ZN40_INTERNAL_32a3e626_4_k_cu_ce7cb043_317904cuda3std3__45__cpo4cendE,(_ZN40_INTERNAL_32a3e626_4_k_cu_ce7cb043_317904cuda3std6ranges3__45__cpo4swapE - _ZN40_INTERNAL_32a3e626_4_k_cu_ce7cb043_317904cuda3std3__45__cpo4cendE)
_ZN40_INTERNAL_32a3e626_4_k_cu_ce7cb043_317904cuda3std3__45__cpo4cendE:
	.zero		1
	.type		_ZN40_INTERNAL_32a3e626_4_k_cu_ce7cb043_317904cuda3std6ranges3__45__cpo4swapE,@object
	.size		_ZN40_INTERNAL_32a3e626_4_k_cu_ce7cb043_317904cuda3std6ranges3__45__cpo4swapE,(.L_10 - _ZN40_INTERNAL_32a3e626_4_k_cu_ce7cb043_317904cuda3std6ranges3__45__cpo4swapE)
_ZN40_INTERNAL_32a3e626_4_k_cu_ce7cb043_317904cuda3std6ranges3__45__cpo4swapE:
	.zero		1
.L_10:


//--------------------- .nv.constant0._ZN7cutlass13device_kernelINS_4gemm6kernel13GemmUniversalIN4cute5tupleIJiiiiEEENS1_10collective13CollectiveMmaINS1_35MainloopSm100TmaUmmaWarpSpecializedILi9ELi2ELi4ENS5_IJNS4_1CILi4EEENSA_ILi2EEENSA_ILi1EEEEEEEENS5_IJNSA_ILi64EEENSA_ILi256EEENSA_ILi32EEEEEENS_6half_tENS5_IJlSD_lEEESK_SL_NS4_8TiledMMAINS4_8MMA_AtomIJNS4_20SM100_MMA_F16BF16_SSISK_SK_fLi64ELi256ELNS4_4UMMA5MajorE0ELSQ_0ELNSP_7ScaleInE0ELSR_0EEEEEENS4_6LayoutINS5_IJSD_SD_SD_EEENS5_IJNSA_ILi0EEESW_SW_EEEEENS5_IJNS4_10UnderscoreESZ_SZ_EEEEENS4_23SM90_TMA_LOAD_MULTICASTENS4_14ComposedLayoutINS4_7SwizzleILi2ELi4ELi3EEENS4_18smem_ptr_flag_bitsILi16EEENSU_INS5_IJNSA_ILi8EEESI_EEENS5_IJSI_SD_EEEEEEEvNS4_8identityES12_S1C_vS1D_EENS_8epilogue10collective18CollectiveEpilogueINS1F_23Sm100TmaWarpSpecializedILi4ELi2ELi32ELb1ELb0EEEJSJ_NS5_IJNSU_ISG_SD_EES1K_EEESK_SL_SK_SL_NS1F_6fusion15FusionCallbacksIS1J_NS1M_17LinearCombinationISK_fSK_fLNS_15FloatRoundStyleE2EEESJ_S1L_JEEENS4_5SM1004TMEM4LOAD26SM100_TMEM_LOAD_16dp256b8xENS4_13SM90_TMA_LOADENS13_INS14_ILi3ELi4ELi3EEES17_NSU_INS5_IJS18_SG_EEENS5_IJSG_SD_EEEEEEENS4_17SM75_U32x4_LDSM_NENS4_14SM90_TMA_STOREES21_NS4_17SM90_U32x4_STSM_NENS4_39AutoVectorizingCopyWithAssumedAlignmentILi128EEEEEEvvEEEEvNT_6ParamsE --------------------------
	.section	.nv.constant0._ZN7cutlass13device_kernelINS_4gemm6kernel13GemmUniversalIN4cute5tupleIJiiiiEEENS1_10collective13CollectiveMmaINS1_35MainloopSm100TmaUmmaWarpSpecializedILi9ELi2ELi4ENS5_IJNS4_1CILi4EEENSA_ILi2EEENSA_ILi1EEEEEEEENS5_IJNSA_ILi64EEENSA_ILi256EEENSA_ILi32EEEEEENS_6half_tENS5_IJlSD_lEEESK_SL_NS4_8TiledMMAINS4_8MMA_AtomIJNS4_20SM100_MMA_F16BF16_SSISK_SK_fLi64ELi256ELNS4_4UMMA5MajorE0ELSQ_0ELNSP_7ScaleInE0ELSR_0EEEEEENS4_6LayoutINS5_IJSD_SD_SD_EEENS5_IJNSA_ILi0EEESW_SW_EEEEENS5_IJNS4_10UnderscoreESZ_SZ_EEEEENS4_23SM90_TMA_LOAD_MULTICASTENS4_14ComposedLayoutINS4_7SwizzleILi2ELi4ELi3EEENS4_18smem_ptr_flag_bitsILi16EEENSU_INS5_IJNSA_ILi8EEESI_EEENS5_IJSI_SD_EEEEEEEvNS4_8identityES12_S1C_vS1D_EENS_8epilogue10collective18CollectiveEpilogueINS1F_23Sm100TmaWarpSpecializedILi4ELi2ELi32ELb1ELb0EEEJSJ_NS5_IJNSU_ISG_SD_EES1K_EEESK_SL_SK_SL_NS1F_6fusion15FusionCallbacksIS1J_NS1M_17LinearCombinationISK_fSK_fLNS_15FloatRoundStyleE2EEESJ_S1L_JEEENS4_5SM1004TMEM4LOAD26SM100_TMEM_LOAD_16dp256b8xENS4_13SM90_TMA_LOADENS13_INS14_ILi3ELi4ELi3EEES17_NSU_INS5_IJS18_SG_EEENS5_IJSG_SD_EEEEEEENS4_17SM75_U32x4_LDSM_NENS4_14SM90_TMA_STOREES21_NS4_17SM90_U32x4_STSM_NENS4_39AutoVectorizingCopyWithAssumedAlignmentILi128EEEEEEvvEEEEvNT_6ParamsE,"a",@progbits
	.sectionflags	@""
	.align	4
.nv.constant0._ZN7cutlass13device_kernelINS_4gemm6kernel13GemmUniversalIN4cute5tupleIJiiiiEEENS1_10collective13CollectiveMmaINS1_35MainloopSm100TmaUmmaWarpSpecializedILi9ELi2ELi4ENS5_IJNS4_1CILi4EEENSA_ILi2EEENSA_ILi1EEEEEEEENS5_IJNSA_ILi64EEENSA_ILi256EEENSA_ILi32EEEEEENS_6half_tENS5_IJlSD_lEEESK_SL_NS4_8TiledMMAINS4_8MMA_AtomIJNS4_20SM100_MMA_F16BF16_SSISK_SK_fLi64ELi256ELNS4_4UMMA5MajorE0ELSQ_0ELNSP_7ScaleInE0ELSR_0EEEEEENS4_6LayoutINS5_IJSD_SD_SD_EEENS5_IJNSA_ILi0EEESW_SW_EEEEENS5_IJNS4_10UnderscoreESZ_SZ_EEEEENS4_23SM90_TMA_LOAD_MULTICASTENS4_14ComposedLayoutINS4_7SwizzleILi2ELi4ELi3EEENS4_18smem_ptr_flag_bitsILi16EEENSU_INS5_IJNSA_ILi8EEESI_EEENS5_IJSI_SD_EEEEEEEvNS4_8identityES12_S1C_vS1D_EENS_8epilogue10collective18CollectiveEpilogueINS1F_23Sm100TmaWarpSpecializedILi4ELi2ELi32ELb1ELb0EEEJSJ_NS5_IJNSU_ISG_SD_EES1K_EEESK_SL_SK_SL_NS1F_6fusion15FusionCallbacksIS1J_NS1M_17LinearCombinationISK_fSK_fLNS_15FloatRoundStyleE2EEESJ_S1L_JEEENS4_5SM1004TMEM4LOAD26SM100_TMEM_LOAD_16dp256b8xENS4_13SM90_TMA_LOADENS13_INS14_ILi3ELi4ELi3EEES17_NSU_INS5_IJS18_SG_EEENS5_IJSG_SD_EEEEEEENS4_17SM75_U32x4_LDSM_NENS4_14SM90_TMA_STOREES21_NS4_17SM90_U32x4_STSM_NENS4_39AutoVectorizingCopyWithAssumedAlignmentILi128EEEEEEvvEEEEvNT_6ParamsE:
	.zero		2944


//--------------------- SYMBOLS --------------------------

	.type		.nv.reservedSmem.offset0,@object
	.size		.nv.reservedSmem.offset0,0x4
	.type		.nv.reservedSmem.cap,@object
	.size		.nv.reservedSmem.cap,0x4
	.type		__assertfail,@function
